//
// Generated by NVIDIA NVVM Compiler
//
// Compiler Build ID: CL-36424714
// Cuda compilation tools, release 13.0, V13.0.88
// Based on NVVM 20.0.0
//

.version 9.0
.target sm_100
.address_size 64

	// .globl	_Z11kernel_initPfif

.visible .entry _Z11kernel_initPfif(
	.param .u64 .ptr .align 1 _Z11kernel_initPfif_param_0,
	.param .u32 _Z11kernel_initPfif_param_1,
	.param .f32 _Z11kernel_initPfif_param_2
)
{
	.reg .pred 	%p<2>;
	.reg .b32 	%r<6>;
	.reg .b32 	%f<2>;
	.reg .b64 	%rd<5>;

	ld.param.u64 	%rd1, [_Z11kernel_initPfif_param_0];
	ld.param.u32 	%r2, [_Z11kernel_initPfif_param_1];
	ld.param.f32 	%f1, [_Z11kernel_initPfif_param_2];
	mov.u32 	%r3, %ctaid.x;
	mov.u32 	%r4, %ntid.x;
	mov.u32 	%r5, %tid.x;
	mad.lo.s32 	%r1, %r3, %r4, %r5;
	setp.ge.s32 	%p1, %r1, %r2;
	@%p1 bra 	$L__BB0_2;
	cvta.to.global.u64 	%rd2, %rd1;
	mul.wide.s32 	%rd3, %r1, 4;
	add.s64 	%rd4, %rd2, %rd3;
	st.global.f32 	[%rd4], %f1;
$L__BB0_2:
	ret;

}
	// .globl	_Z15kernel_addValuePfS_if
.visible .entry _Z15kernel_addValuePfS_if(
	.param .u64 .ptr .align 1 _Z15kernel_addValuePfS_if_param_0,
	.param .u64 .ptr .align 1 _Z15kernel_addValuePfS_if_param_1,
	.param .u32 _Z15kernel_addValuePfS_if_param_2,
	.param .f32 _Z15kernel_addValuePfS_if_param_3
)
{
	.reg .pred 	%p<2>;
	.reg .b32 	%r<6>;
	.reg .b32 	%f<4>;
	.reg .b64 	%rd<8>;

	ld.param.u64 	%rd1, [_Z15kernel_addValuePfS_if_param_0];
	ld.param.u64 	%rd2, [_Z15kernel_addValuePfS_if_param_1];
	ld.param.u32 	%r2, [_Z15kernel_addValuePfS_if_param_2];
	ld.param.f32 	%f1, [_Z15kernel_addValuePfS_if_param_3];
	mov.u32 	%r3, %ctaid.x;
	mov.u32 	%r4, %ntid.x;
	mov.u32 	%r5, %tid.x;
	mad.lo.s32 	%r1, %r3, %r4, %r5;
	setp.ge.s32 	%p1, %r1, %r2;
	@%p1 bra 	$L__BB1_2;
	cvta.to.global.u64 	%rd3, %rd1;
	cvta.to.global.u64 	%rd4, %rd2;
	mul.wide.s32 	%rd5, %r1, 4;
	add.s64 	%rd6, %rd3, %rd5;
	ld.global.f32 	%f2, [%rd6];
	add.f32 	%f3, %f1, %f2;
	add.s64 	%rd7, %rd4, %rd5;
	st.global.f32 	[%rd7], %f3;
$L__BB1_2:
	ret;

}
	// .globl	_Z10kernel_sclPfS_if
.visible .entry _Z10kernel_sclPfS_if(
	.param .u64 .ptr .align 1 _Z10kernel_sclPfS_if_param_0,
	.param .u64 .ptr .align 1 _Z10kernel_sclPfS_if_param_1,
	.param .u32 _Z10kernel_sclPfS_if_param_2,
	.param .f32 _Z10kernel_sclPfS_if_param_3
)
{
	.reg .pred 	%p<2>;
	.reg .b32 	%r<6>;
	.reg .b32 	%f<4>;
	.reg .b64 	%rd<8>;

	ld.param.u64 	%rd1, [_Z10kernel_sclPfS_if_param_0];
	ld.param.u64 	%rd2, [_Z10kernel_sclPfS_if_param_1];
	ld.param.u32 	%r2, [_Z10kernel_sclPfS_if_param_2];
	ld.param.f32 	%f1, [_Z10kernel_sclPfS_if_param_3];
	mov.u32 	%r3, %ctaid.x;
	mov.u32 	%r4, %ntid.x;
	mov.u32 	%r5, %tid.x;
	mad.lo.s32 	%r1, %r3, %r4, %r5;
	setp.ge.s32 	%p1, %r1, %r2;
	@%p1 bra 	$L__BB2_2;
	cvta.to.global.u64 	%rd3, %rd1;
	cvta.to.global.u64 	%rd4, %rd2;
	mul.wide.s32 	%rd5, %r1, 4;
	add.s64 	%rd6, %rd3, %rd5;
	ld.global.f32 	%f2, [%rd6];
	mul.f32 	%f3, %f1, %f2;
	add.s64 	%rd7, %rd4, %rd5;
	st.global.f32 	[%rd7], %f3;
$L__BB2_2:
	ret;

}
	// .globl	_Z10kernel_addPfS_S_i
.visible .entry _Z10kernel_addPfS_S_i(
	.param .u64 .ptr .align 1 _Z10kernel_addPfS_S_i_param_0,
	.param .u64 .ptr .align 1 _Z10kernel_addPfS_S_i_param_1,
	.param .u64 .ptr .align 1 _Z10kernel_addPfS_S_i_param_2,
	.param .u32 _Z10kernel_addPfS_S_i_param_3
)
{
	.reg .pred 	%p<2>;
	.reg .b32 	%r<6>;
	.reg .b32 	%f<4>;
	.reg .b64 	%rd<11>;

	ld.param.u64 	%rd1, [_Z10kernel_addPfS_S_i_param_0];
	ld.param.u64 	%rd2, [_Z10kernel_addPfS_S_i_param_1];
	ld.param.u64 	%rd3, [_Z10kernel_addPfS_S_i_param_2];
	ld.param.u32 	%r2, [_Z10kernel_addPfS_S_i_param_3];
	mov.u32 	%r3, %ctaid.x;
	mov.u32 	%r4, %ntid.x;
	mov.u32 	%r5, %tid.x;
	mad.lo.s32 	%r1, %r3, %r4, %r5;
	setp.ge.s32 	%p1, %r1, %r2;
	@%p1 bra 	$L__BB3_2;
	cvta.to.global.u64 	%rd4, %rd1;
	cvta.to.global.u64 	%rd5, %rd2;
	cvta.to.global.u64 	%rd6, %rd3;
	mul.wide.s32 	%rd7, %r1, 4;
	add.s64 	%rd8, %rd4, %rd7;
	ld.global.f32 	%f1, [%rd8];
	add.s64 	%rd9, %rd5, %rd7;
	ld.global.f32 	%f2, [%rd9];
	add.f32 	%f3, %f1, %f2;
	add.s64 	%rd10, %rd6, %rd7;
	st.global.f32 	[%rd10], %f3;
$L__BB3_2:
	ret;

}
	// .globl	_Z10kernel_subPfS_S_i
.visible .entry _Z10kernel_subPfS_S_i(
	.param .u64 .ptr .align 1 _Z10kernel_subPfS_S_i_param_0,
	.param .u64 .ptr .align 1 _Z10kernel_subPfS_S_i_param_1,
	.param .u64 .ptr .align 1 _Z10kernel_subPfS_S_i_param_2,
	.param .u32 _Z10kernel_subPfS_S_i_param_3
)
{
	.reg .pred 	%p<2>;
	.reg .b32 	%r<6>;
	.reg .b32 	%f<4>;
	.reg .b64 	%rd<11>;

	ld.param.u64 	%rd1, [_Z10kernel_subPfS_S_i_param_0];
	ld.param.u64 	%rd2, [_Z10kernel_subPfS_S_i_param_1];
	ld.param.u64 	%rd3, [_Z10kernel_subPfS_S_i_param_2];
	ld.param.u32 	%r2, [_Z10kernel_subPfS_S_i_param_3];
	mov.u32 	%r3, %ctaid.x;
	mov.u32 	%r4, %ntid.x;
	mov.u32 	%r5, %tid.x;
	mad.lo.s32 	%r1, %r3, %r4, %r5;
	setp.ge.s32 	%p1, %r1, %r2;
	@%p1 bra 	$L__BB4_2;
	cvta.to.global.u64 	%rd4, %rd1;
	cvta.to.global.u64 	%rd5, %rd2;
	cvta.to.global.u64 	%rd6, %rd3;
	mul.wide.s32 	%rd7, %r1, 4;
	add.s64 	%rd8, %rd4, %rd7;
	ld.global.f32 	%f1, [%rd8];
	add.s64 	%rd9, %rd5, %rd7;
	ld.global.f32 	%f2, [%rd9];
	sub.f32 	%f3, %f1, %f2;
	add.s64 	%rd10, %rd6, %rd7;
	st.global.f32 	[%rd10], %f3;
$L__BB4_2:
	ret;

}
	// .globl	_Z12kernel_pmultPfS_S_i
.visible .entry _Z12kernel_pmultPfS_S_i(
	.param .u64 .ptr .align 1 _Z12kernel_pmultPfS_S_i_param_0,
	.param .u64 .ptr .align 1 _Z12kernel_pmultPfS_S_i_param_1,
	.param .u64 .ptr .align 1 _Z12kernel_pmultPfS_S_i_param_2,
	.param .u32 _Z12kernel_pmultPfS_S_i_param_3
)
{
	.reg .pred 	%p<2>;
	.reg .b32 	%r<6>;
	.reg .b32 	%f<4>;
	.reg .b64 	%rd<11>;

	ld.param.u64 	%rd1, [_Z12kernel_pmultPfS_S_i_param_0];
	ld.param.u64 	%rd2, [_Z12kernel_pmultPfS_S_i_param_1];
	ld.param.u64 	%rd3, [_Z12kernel_pmultPfS_S_i_param_2];
	ld.param.u32 	%r2, [_Z12kernel_pmultPfS_S_i_param_3];
	mov.u32 	%r3, %ctaid.x;
	mov.u32 	%r4, %ntid.x;
	mov.u32 	%r5, %tid.x;
	mad.lo.s32 	%r1, %r3, %r4, %r5;
	setp.ge.s32 	%p1, %r1, %r2;
	@%p1 bra 	$L__BB5_2;
	cvta.to.global.u64 	%rd4, %rd1;
	cvta.to.global.u64 	%rd5, %rd2;
	cvta.to.global.u64 	%rd6, %rd3;
	mul.wide.s32 	%rd7, %r1, 4;
	add.s64 	%rd8, %rd4, %rd7;
	ld.global.f32 	%f1, [%rd8];
	add.s64 	%rd9, %rd5, %rd7;
	ld.global.f32 	%f2, [%rd9];
	mul.f32 	%f3, %f1, %f2;
	add.s64 	%rd10, %rd6, %rd7;
	st.global.f32 	[%rd10], %f3;
$L__BB5_2:
	ret;

}
	// .globl	_Z14kernel_psquarePfS_i
.visible .entry _Z14kernel_psquarePfS_i(
	.param .u64 .ptr .align 1 _Z14kernel_psquarePfS_i_param_0,
	.param .u64 .ptr .align 1 _Z14kernel_psquarePfS_i_param_1,
	.param .u32 _Z14kernel_psquarePfS_i_param_2
)
{
	.reg .pred 	%p<2>;
	.reg .b32 	%r<6>;
	.reg .b32 	%f<3>;
	.reg .b64 	%rd<8>;

	ld.param.u64 	%rd1, [_Z14kernel_psquarePfS_i_param_0];
	ld.param.u64 	%rd2, [_Z14kernel_psquarePfS_i_param_1];
	ld.param.u32 	%r2, [_Z14kernel_psquarePfS_i_param_2];
	mov.u32 	%r3, %ctaid.x;
	mov.u32 	%r4, %ntid.x;
	mov.u32 	%r5, %tid.x;
	mad.lo.s32 	%r1, %r3, %r4, %r5;
	setp.ge.s32 	%p1, %r1, %r2;
	@%p1 bra 	$L__BB6_2;
	cvta.to.global.u64 	%rd3, %rd1;
	cvta.to.global.u64 	%rd4, %rd2;
	mul.wide.s32 	%rd5, %r1, 4;
	add.s64 	%rd6, %rd3, %rd5;
	ld.global.f32 	%f1, [%rd6];
	mul.f32 	%f2, %f1, %f1;
	add.s64 	%rd7, %rd4, %rd5;
	st.global.f32 	[%rd7], %f2;
$L__BB6_2:
	ret;

}
	// .globl	_Z14kernel_sigmoidPfS_i
.visible .entry _Z14kernel_sigmoidPfS_i(
	.param .u64 .ptr .align 1 _Z14kernel_sigmoidPfS_i_param_0,
	.param .u64 .ptr .align 1 _Z14kernel_sigmoidPfS_i_param_1,
	.param .u32 _Z14kernel_sigmoidPfS_i_param_2
)
{
	.reg .pred 	%p<3>;
	.reg .b32 	%r<6>;
	.reg .b32 	%f<5>;
	.reg .b64 	%rd<8>;
	.reg .b64 	%fd<8>;

	ld.param.u64 	%rd1, [_Z14kernel_sigmoidPfS_i_param_0];
	ld.param.u64 	%rd2, [_Z14kernel_sigmoidPfS_i_param_1];
	ld.param.u32 	%r2, [_Z14kernel_sigmoidPfS_i_param_2];
	mov.u32 	%r3, %ctaid.x;
	mov.u32 	%r4, %ntid.x;
	mov.u32 	%r5, %tid.x;
	mad.lo.s32 	%r1, %r3, %r4, %r5;
	setp.ge.s32 	%p1, %r1, %r2;
	@%p1 bra 	$L__BB7_2;
	cvta.to.global.u64 	%rd3, %rd1;
	cvta.to.global.u64 	%rd4, %rd2;
	mul.wide.s32 	%rd5, %r1, 4;
	add.s64 	%rd6, %rd3, %rd5;
	ld.global.f32 	%f1, [%rd6];
	cvt.f64.f32 	%fd1, %f1;
	mul.f64 	%fd2, %fd1, 0d3FE0000000000000;
	setp.lt.f32 	%p2, %f1, 0f00000000;
	neg.f32 	%f2, %f1;
	selp.f32 	%f3, %f2, %f1, %p2;
	cvt.f64.f32 	%fd3, %f3;
	add.f64 	%fd4, %fd3, 0d3FF0000000000000;
	div.rn.f64 	%fd5, %fd2, %fd4;
	mov.f64 	%fd6, 0d3FE0000000000000;
	sub.f64 	%fd7, %fd6, %fd5;
	cvt.rn.f32.f64 	%f4, %fd7;
	add.s64 	%rd7, %rd4, %rd5;
	st.global.f32 	[%rd7], %f4;
$L__BB7_2:
	ret;

}
	// .globl	_Z19kernel_sigmoidDerivPfS_i
.visible .entry _Z19kernel_sigmoidDerivPfS_i(
	.param .u64 .ptr .align 1 _Z19kernel_sigmoidDerivPfS_i_param_0,
	.param .u64 .ptr .align 1 _Z19kernel_sigmoidDerivPfS_i_param_1,
	.param .u32 _Z19kernel_sigmoidDerivPfS_i_param_2
)
{
	.reg .pred 	%p<3>;
	.reg .b32 	%r<6>;
	.reg .b32 	%f<8>;
	.reg .b64 	%rd<8>;

	ld.param.u64 	%rd1, [_Z19kernel_sigmoidDerivPfS_i_param_0];
	ld.param.u64 	%rd2, [_Z19kernel_sigmoidDerivPfS_i_param_1];
	ld.param.u32 	%r2, [_Z19kernel_sigmoidDerivPfS_i_param_2];
	mov.u32 	%r3, %ctaid.x;
	mov.u32 	%r4, %ntid.x;
	mov.u32 	%r5, %tid.x;
	mad.lo.s32 	%r1, %r3, %r4, %r5;
	setp.ge.s32 	%p1, %r1, %r2;
	@%p1 bra 	$L__BB8_2;
	cvta.to.global.u64 	%rd3, %rd1;
	cvta.to.global.u64 	%rd4, %rd2;
	mul.wide.s32 	%rd5, %r1, 4;
	add.s64 	%rd6, %rd3, %rd5;
	ld.global.f32 	%f1, [%rd6];
	setp.lt.f32 	%p2, %f1, 0f00000000;
	neg.f32 	%f2, %f1;
	selp.f32 	%f3, %f2, %f1, %p2;
	add.f32 	%f4, %f3, 0f3F800000;
	mul.f32 	%f5, %f4, %f4;
	mov.f32 	%f6, 0fBF000000;
	div.rn.f32 	%f7, %f6, %f5;
	add.s64 	%rd7, %rd4, %rd5;
	st.global.f32 	[%rd7], %f7;
$L__BB8_2:
	ret;

}
	// .globl	_Z11kernel_tanhPfS_i
.visible .entry _Z11kernel_tanhPfS_i(
	.param .u64 .ptr .align 1 _Z11kernel_tanhPfS_i_param_0,
	.param .u64 .ptr .align 1 _Z11kernel_tanhPfS_i_param_1,
	.param .u32 _Z11kernel_tanhPfS_i_param_2
)
{
	.reg .pred 	%p<3>;
	.reg .b32 	%r<6>;
	.reg .b32 	%f<5>;
	.reg .b64 	%rd<8>;
	.reg .b64 	%fd<5>;

	ld.param.u64 	%rd1, [_Z11kernel_tanhPfS_i_param_0];
	ld.param.u64 	%rd2, [_Z11kernel_tanhPfS_i_param_1];
	ld.param.u32 	%r2, [_Z11kernel_tanhPfS_i_param_2];
	mov.u32 	%r3, %ctaid.x;
	mov.u32 	%r4, %ntid.x;
	mov.u32 	%r5, %tid.x;
	mad.lo.s32 	%r1, %r3, %r4, %r5;
	setp.ge.s32 	%p1, %r1, %r2;
	@%p1 bra 	$L__BB9_2;
	cvta.to.global.u64 	%rd3, %rd1;
	cvta.to.global.u64 	%rd4, %rd2;
	mul.wide.s32 	%rd5, %r1, 4;
	add.s64 	%rd6, %rd3, %rd5;
	ld.global.f32 	%f1, [%rd6];
	cvt.f64.f32 	%fd1, %f1;
	setp.lt.f32 	%p2, %f1, 0f00000000;
	neg.f32 	%f2, %f1;
	selp.f32 	%f3, %f2, %f1, %p2;
	cvt.f64.f32 	%fd2, %f3;
	add.f64 	%fd3, %fd2, 0d3FF0000000000000;
	div.rn.f64 	%fd4, %fd1, %fd3;
	cvt.rn.f32.f64 	%f4, %fd4;
	add.s64 	%rd7, %rd4, %rd5;
	st.global.f32 	[%rd7], %f4;
$L__BB9_2:
	ret;

}
	// .globl	_Z15kernel_binarizePffS_i
.visible .entry _Z15kernel_binarizePffS_i(
	.param .u64 .ptr .align 1 _Z15kernel_binarizePffS_i_param_0,
	.param .f32 _Z15kernel_binarizePffS_i_param_1,
	.param .u64 .ptr .align 1 _Z15kernel_binarizePffS_i_param_2,
	.param .u32 _Z15kernel_binarizePffS_i_param_3
)
{
	.reg .pred 	%p<3>;
	.reg .b32 	%r<6>;
	.reg .b32 	%f<4>;
	.reg .b64 	%rd<8>;

	ld.param.u64 	%rd1, [_Z15kernel_binarizePffS_i_param_0];
	ld.param.f32 	%f1, [_Z15kernel_binarizePffS_i_param_1];
	ld.param.u64 	%rd2, [_Z15kernel_binarizePffS_i_param_2];
	ld.param.u32 	%r2, [_Z15kernel_binarizePffS_i_param_3];
	mov.u32 	%r3, %ctaid.x;
	mov.u32 	%r4, %ntid.x;
	mov.u32 	%r5, %tid.x;
	mad.lo.s32 	%r1, %r3, %r4, %r5;
	setp.ge.s32 	%p1, %r1, %r2;
	@%p1 bra 	$L__BB10_2;
	cvta.to.global.u64 	%rd3, %rd1;
	cvta.to.global.u64 	%rd4, %rd2;
	mul.wide.s32 	%rd5, %r1, 4;
	add.s64 	%rd6, %rd3, %rd5;
	ld.global.f32 	%f2, [%rd6];
	setp.gt.f32 	%p2, %f2, %f1;
	selp.f32 	%f3, 0f3F800000, 0f00000000, %p2;
	add.s64 	%rd7, %rd4, %rd5;
	st.global.f32 	[%rd7], %f3;
$L__BB10_2:
	ret;

}
	// .globl	_Z21kernel_binarizeOneMaxPfS_i
.visible .entry _Z21kernel_binarizeOneMaxPfS_i(
	.param .u64 .ptr .align 1 _Z21kernel_binarizeOneMaxPfS_i_param_0,
	.param .u64 .ptr .align 1 _Z21kernel_binarizeOneMaxPfS_i_param_1,
	.param .u32 _Z21kernel_binarizeOneMaxPfS_i_param_2
)
{
	.reg .pred 	%p<39>;
	.reg .b32 	%r<111>;
	.reg .b32 	%f<70>;
	.reg .b64 	%rd<34>;

	ld.param.u64 	%rd18, [_Z21kernel_binarizeOneMaxPfS_i_param_0];
	ld.param.u64 	%rd19, [_Z21kernel_binarizeOneMaxPfS_i_param_1];
	ld.param.u32 	%r32, [_Z21kernel_binarizeOneMaxPfS_i_param_2];
	cvta.to.global.u64 	%rd1, %rd19;
	cvta.to.global.u64 	%rd2, %rd18;
	ld.global.f32 	%f67, [%rd2];
	mov.b32 	%r33, 0;
	st.global.u32 	[%rd1], %r33;
	setp.lt.s32 	%p1, %r32, 2;
	mov.b64 	%rd33, 0;
	@%p1 bra 	$L__BB11_15;
	add.s32 	%r1, %r32, -1;
	add.s32 	%r37, %r32, -2;
	and.b32  	%r2, %r1, 15;
	setp.lt.u32 	%p2, %r37, 15;
	mov.b32 	%r103, 1;
	mov.b32 	%r110, 0;
	@%p2 bra 	$L__BB11_5;
	and.b32  	%r3, %r1, -16;
	add.s64 	%rd30, %rd2, 32;
	add.s64 	%rd29, %rd1, 32;
	mov.b32 	%r96, 0;
	mov.u32 	%r110, %r96;
$L__BB11_3:
	.pragma "nounroll";
	add.s32 	%r39, %r96, 1;
	ld.global.f32 	%f11, [%rd30+-28];
	mov.b32 	%r40, 0;
	st.global.u32 	[%rd29+-28], %r40;
	setp.gt.f32 	%p3, %f11, %f67;
	selp.b32 	%r41, %r39, %r110, %p3;
	selp.f32 	%f12, %f11, %f67, %p3;
	ld.global.f32 	%f13, [%rd30+-24];
	st.global.u32 	[%rd29+-24], %r40;
	setp.gt.f32 	%p4, %f13, %f12;
	add.s32 	%r42, %r96, 2;
	selp.b32 	%r43, %r42, %r41, %p4;
	selp.f32 	%f14, %f13, %f12, %p4;
	ld.global.f32 	%f15, [%rd30+-20];
	st.global.u32 	[%rd29+-20], %r40;
	setp.gt.f32 	%p5, %f15, %f14;
	add.s32 	%r44, %r96, 3;
	selp.b32 	%r45, %r44, %r43, %p5;
	selp.f32 	%f16, %f15, %f14, %p5;
	ld.global.f32 	%f17, [%rd30+-16];
	st.global.u32 	[%rd29+-16], %r40;
	setp.gt.f32 	%p6, %f17, %f16;
	add.s32 	%r46, %r96, 4;
	selp.b32 	%r47, %r46, %r45, %p6;
	selp.f32 	%f18, %f17, %f16, %p6;
	ld.global.f32 	%f19, [%rd30+-12];
	st.global.u32 	[%rd29+-12], %r40;
	setp.gt.f32 	%p7, %f19, %f18;
	add.s32 	%r48, %r96, 5;
	selp.b32 	%r49, %r48, %r47, %p7;
	selp.f32 	%f20, %f19, %f18, %p7;
	ld.global.f32 	%f21, [%rd30+-8];
	st.global.u32 	[%rd29+-8], %r40;
	setp.gt.f32 	%p8, %f21, %f20;
	add.s32 	%r50, %r96, 6;
	selp.b32 	%r51, %r50, %r49, %p8;
	selp.f32 	%f22, %f21, %f20, %p8;
	ld.global.f32 	%f23, [%rd30+-4];
	st.global.u32 	[%rd29+-4], %r40;
	setp.gt.f32 	%p9, %f23, %f22;
	add.s32 	%r52, %r96, 7;
	selp.b32 	%r53, %r52, %r51, %p9;
	selp.f32 	%f24, %f23, %f22, %p9;
	ld.global.f32 	%f25, [%rd30];
	st.global.u32 	[%rd29], %r40;
	setp.gt.f32 	%p10, %f25, %f24;
	add.s32 	%r54, %r96, 8;
	selp.b32 	%r55, %r54, %r53, %p10;
	selp.f32 	%f26, %f25, %f24, %p10;
	ld.global.f32 	%f27, [%rd30+4];
	st.global.u32 	[%rd29+4], %r40;
	setp.gt.f32 	%p11, %f27, %f26;
	add.s32 	%r56, %r96, 9;
	selp.b32 	%r57, %r56, %r55, %p11;
	selp.f32 	%f28, %f27, %f26, %p11;
	ld.global.f32 	%f29, [%rd30+8];
	st.global.u32 	[%rd29+8], %r40;
	setp.gt.f32 	%p12, %f29, %f28;
	add.s32 	%r58, %r96, 10;
	selp.b32 	%r59, %r58, %r57, %p12;
	selp.f32 	%f30, %f29, %f28, %p12;
	ld.global.f32 	%f31, [%rd30+12];
	st.global.u32 	[%rd29+12], %r40;
	setp.gt.f32 	%p13, %f31, %f30;
	add.s32 	%r60, %r96, 11;
	selp.b32 	%r61, %r60, %r59, %p13;
	selp.f32 	%f32, %f31, %f30, %p13;
	ld.global.f32 	%f33, [%rd30+16];
	st.global.u32 	[%rd29+16], %r40;
	setp.gt.f32 	%p14, %f33, %f32;
	add.s32 	%r62, %r96, 12;
	selp.b32 	%r63, %r62, %r61, %p14;
	selp.f32 	%f34, %f33, %f32, %p14;
	ld.global.f32 	%f35, [%rd30+20];
	st.global.u32 	[%rd29+20], %r40;
	setp.gt.f32 	%p15, %f35, %f34;
	add.s32 	%r64, %r96, 13;
	selp.b32 	%r65, %r64, %r63, %p15;
	selp.f32 	%f36, %f35, %f34, %p15;
	ld.global.f32 	%f37, [%rd30+24];
	st.global.u32 	[%rd29+24], %r40;
	setp.gt.f32 	%p16, %f37, %f36;
	add.s32 	%r66, %r96, 14;
	selp.b32 	%r67, %r66, %r65, %p16;
	selp.f32 	%f38, %f37, %f36, %p16;
	ld.global.f32 	%f39, [%rd30+28];
	st.global.u32 	[%rd29+28], %r40;
	setp.gt.f32 	%p17, %f39, %f38;
	add.s32 	%r68, %r96, 15;
	selp.b32 	%r69, %r68, %r67, %p17;
	selp.f32 	%f40, %f39, %f38, %p17;
	ld.global.f32 	%f41, [%rd30+32];
	st.global.u32 	[%rd29+32], %r40;
	setp.gt.f32 	%p18, %f41, %f40;
	add.s32 	%r96, %r96, 16;
	selp.b32 	%r110, %r96, %r69, %p18;
	selp.f32 	%f67, %f41, %f40, %p18;
	add.s64 	%rd30, %rd30, 64;
	add.s64 	%rd29, %rd29, 64;
	setp.ne.s32 	%p19, %r96, %r3;
	@%p19 bra 	$L__BB11_3;
	add.s32 	%r103, %r96, 1;
$L__BB11_5:
	setp.eq.s32 	%p20, %r2, 0;
	@%p20 bra 	$L__BB11_14;
	and.b32  	%r12, %r1, 7;
	setp.lt.u32 	%p21, %r2, 8;
	@%p21 bra 	$L__BB11_8;
	mul.wide.u32 	%rd20, %r103, 4;
	add.s64 	%rd21, %rd2, %rd20;
	ld.global.f32 	%f42, [%rd21];
	add.s64 	%rd22, %rd1, %rd20;
	mov.b32 	%r71, 0;
	st.global.u32 	[%rd22], %r71;
	setp.gt.f32 	%p22, %f42, %f67;
	selp.b32 	%r72, %r103, %r110, %p22;
	selp.f32 	%f43, %f42, %f67, %p22;
	add.s32 	%r73, %r103, 1;
	ld.global.f32 	%f44, [%rd21+4];
	st.global.u32 	[%rd22+4], %r71;
	setp.gt.f32 	%p23, %f44, %f43;
	selp.b32 	%r74, %r73, %r72, %p23;
	selp.f32 	%f45, %f44, %f43, %p23;
	add.s32 	%r75, %r103, 2;
	ld.global.f32 	%f46, [%rd21+8];
	st.global.u32 	[%rd22+8], %r71;
	setp.gt.f32 	%p24, %f46, %f45;
	selp.b32 	%r76, %r75, %r74, %p24;
	selp.f32 	%f47, %f46, %f45, %p24;
	add.s32 	%r77, %r103, 3;
	ld.global.f32 	%f48, [%rd21+12];
	st.global.u32 	[%rd22+12], %r71;
	setp.gt.f32 	%p25, %f48, %f47;
	selp.b32 	%r78, %r77, %r76, %p25;
	selp.f32 	%f49, %f48, %f47, %p25;
	add.s32 	%r79, %r103, 4;
	ld.global.f32 	%f50, [%rd21+16];
	st.global.u32 	[%rd22+16], %r71;
	setp.gt.f32 	%p26, %f50, %f49;
	selp.b32 	%r80, %r79, %r78, %p26;
	selp.f32 	%f51, %f50, %f49, %p26;
	add.s32 	%r81, %r103, 5;
	ld.global.f32 	%f52, [%rd21+20];
	st.global.u32 	[%rd22+20], %r71;
	setp.gt.f32 	%p27, %f52, %f51;
	selp.b32 	%r82, %r81, %r80, %p27;
	selp.f32 	%f53, %f52, %f51, %p27;
	add.s32 	%r83, %r103, 6;
	ld.global.f32 	%f54, [%rd21+24];
	st.global.u32 	[%rd22+24], %r71;
	setp.gt.f32 	%p28, %f54, %f53;
	selp.b32 	%r84, %r83, %r82, %p28;
	selp.f32 	%f55, %f54, %f53, %p28;
	add.s32 	%r85, %r103, 7;
	ld.global.f32 	%f56, [%rd21+28];
	st.global.u32 	[%rd22+28], %r71;
	setp.gt.f32 	%p29, %f56, %f55;
	selp.b32 	%r110, %r85, %r84, %p29;
	selp.f32 	%f67, %f56, %f55, %p29;
	add.s32 	%r103, %r103, 8;
$L__BB11_8:
	setp.eq.s32 	%p30, %r12, 0;
	@%p30 bra 	$L__BB11_14;
	and.b32  	%r18, %r1, 3;
	setp.lt.u32 	%p31, %r12, 4;
	@%p31 bra 	$L__BB11_11;
	mul.wide.u32 	%rd23, %r103, 4;
	add.s64 	%rd24, %rd2, %rd23;
	ld.global.f32 	%f57, [%rd24];
	add.s64 	%rd25, %rd1, %rd23;
	mov.b32 	%r87, 0;
	st.global.u32 	[%rd25], %r87;
	setp.gt.f32 	%p32, %f57, %f67;
	selp.b32 	%r88, %r103, %r110, %p32;
	selp.f32 	%f58, %f57, %f67, %p32;
	add.s32 	%r89, %r103, 1;
	ld.global.f32 	%f59, [%rd24+4];
	st.global.u32 	[%rd25+4], %r87;
	setp.gt.f32 	%p33, %f59, %f58;
	selp.b32 	%r90, %r89, %r88, %p33;
	selp.f32 	%f60, %f59, %f58, %p33;
	add.s32 	%r91, %r103, 2;
	ld.global.f32 	%f61, [%rd24+8];
	st.global.u32 	[%rd25+8], %r87;
	setp.gt.f32 	%p34, %f61, %f60;
	selp.b32 	%r92, %r91, %r90, %p34;
	selp.f32 	%f62, %f61, %f60, %p34;
	add.s32 	%r93, %r103, 3;
	ld.global.f32 	%f63, [%rd24+12];
	st.global.u32 	[%rd25+12], %r87;
	setp.gt.f32 	%p35, %f63, %f62;
	selp.b32 	%r110, %r93, %r92, %p35;
	selp.f32 	%f67, %f63, %f62, %p35;
	add.s32 	%r103, %r103, 4;
$L__BB11_11:
	setp.eq.s32 	%p36, %r18, 0;
	@%p36 bra 	$L__BB11_14;
	mul.wide.u32 	%rd26, %r103, 4;
	add.s64 	%rd32, %rd1, %rd26;
	add.s64 	%rd31, %rd2, %rd26;
	neg.s32 	%r107, %r18;
$L__BB11_13:
	.pragma "nounroll";
	ld.global.f32 	%f64, [%rd31];
	mov.b32 	%r94, 0;
	st.global.u32 	[%rd32], %r94;
	setp.gt.f32 	%p37, %f64, %f67;
	selp.b32 	%r110, %r103, %r110, %p37;
	selp.f32 	%f67, %f64, %f67, %p37;
	add.s32 	%r103, %r103, 1;
	add.s64 	%rd32, %rd32, 4;
	add.s64 	%rd31, %rd31, 4;
	add.s32 	%r107, %r107, 1;
	setp.ne.s32 	%p38, %r107, 0;
	@%p38 bra 	$L__BB11_13;
$L__BB11_14:
	cvt.u64.u32 	%rd33, %r110;
$L__BB11_15:
	shl.b64 	%rd27, %rd33, 2;
	add.s64 	%rd28, %rd1, %rd27;
	mov.b32 	%r95, 1065353216;
	st.global.u32 	[%rd28], %r95;
	ret;

}
	// .globl	_Z22kernel_customErrorCalcPfS_fffS_i
.visible .entry _Z22kernel_customErrorCalcPfS_fffS_i(
	.param .u64 .ptr .align 1 _Z22kernel_customErrorCalcPfS_fffS_i_param_0,
	.param .u64 .ptr .align 1 _Z22kernel_customErrorCalcPfS_fffS_i_param_1,
	.param .f32 _Z22kernel_customErrorCalcPfS_fffS_i_param_2,
	.param .f32 _Z22kernel_customErrorCalcPfS_fffS_i_param_3,
	.param .f32 _Z22kernel_customErrorCalcPfS_fffS_i_param_4,
	.param .u64 .ptr .align 1 _Z22kernel_customErrorCalcPfS_fffS_i_param_5,
	.param .u32 _Z22kernel_customErrorCalcPfS_fffS_i_param_6
)
{
	.reg .pred 	%p<5>;
	.reg .b32 	%r<6>;
	.reg .b32 	%f<11>;
	.reg .b64 	%rd<14>;

	ld.param.u64 	%rd4, [_Z22kernel_customErrorCalcPfS_fffS_i_param_0];
	ld.param.u64 	%rd5, [_Z22kernel_customErrorCalcPfS_fffS_i_param_1];
	ld.param.f32 	%f4, [_Z22kernel_customErrorCalcPfS_fffS_i_param_2];
	ld.param.f32 	%f5, [_Z22kernel_customErrorCalcPfS_fffS_i_param_3];
	ld.param.f32 	%f6, [_Z22kernel_customErrorCalcPfS_fffS_i_param_4];
	ld.param.u64 	%rd6, [_Z22kernel_customErrorCalcPfS_fffS_i_param_5];
	ld.param.u32 	%r2, [_Z22kernel_customErrorCalcPfS_fffS_i_param_6];
	cvta.to.global.u64 	%rd1, %rd6;
	mov.u32 	%r3, %ctaid.x;
	mov.u32 	%r4, %ntid.x;
	mov.u32 	%r5, %tid.x;
	mad.lo.s32 	%r1, %r3, %r4, %r5;
	setp.ge.s32 	%p1, %r1, %r2;
	@%p1 bra 	$L__BB12_6;
	cvta.to.global.u64 	%rd7, %rd4;
	cvta.to.global.u64 	%rd8, %rd5;
	mul.wide.s32 	%rd9, %r1, 4;
	add.s64 	%rd10, %rd7, %rd9;
	ld.global.f32 	%f1, [%rd10];
	add.s64 	%rd11, %rd8, %rd9;
	ld.global.f32 	%f7, [%rd11];
	setp.leu.f32 	%p2, %f7, %f4;
	@%p2 bra 	$L__BB12_4;
	mov.f32 	%f9, 0f3F800000;
	sub.f32 	%f2, %f9, %f1;
	add.s64 	%rd2, %rd1, %rd9;
	st.global.f32 	[%rd2], %f2;
	setp.geu.f32 	%p4, %f1, %f4;
	@%p4 bra 	$L__BB12_6;
	mul.f32 	%f10, %f5, %f2;
	st.global.f32 	[%rd2], %f10;
	bra.uni 	$L__BB12_6;
$L__BB12_4:
	mul.f32 	%f3, %f1, %f1;
	add.s64 	%rd3, %rd1, %rd9;
	st.global.f32 	[%rd3], %f3;
	setp.leu.f32 	%p3, %f1, %f4;
	@%p3 bra 	$L__BB12_6;
	mul.f32 	%f8, %f6, %f3;
	st.global.f32 	[%rd3], %f8;
$L__BB12_6:
	ret;

}
	// .globl	_Z11kernel_aYpbffPfi
.visible .entry _Z11kernel_aYpbffPfi(
	.param .f32 _Z11kernel_aYpbffPfi_param_0,
	.param .f32 _Z11kernel_aYpbffPfi_param_1,
	.param .u64 .ptr .align 1 _Z11kernel_aYpbffPfi_param_2,
	.param .u32 _Z11kernel_aYpbffPfi_param_3
)
{
	.reg .pred 	%p<2>;
	.reg .b32 	%r<6>;
	.reg .b32 	%f<5>;
	.reg .b64 	%rd<5>;

	ld.param.f32 	%f1, [_Z11kernel_aYpbffPfi_param_0];
	ld.param.f32 	%f2, [_Z11kernel_aYpbffPfi_param_1];
	ld.param.u64 	%rd1, [_Z11kernel_aYpbffPfi_param_2];
	ld.param.u32 	%r2, [_Z11kernel_aYpbffPfi_param_3];
	mov.u32 	%r3, %ctaid.x;
	mov.u32 	%r4, %ntid.x;
	mov.u32 	%r5, %tid.x;
	mad.lo.s32 	%r1, %r3, %r4, %r5;
	setp.ge.s32 	%p1, %r1, %r2;
	@%p1 bra 	$L__BB13_2;
	cvta.to.global.u64 	%rd2, %rd1;
	mul.wide.s32 	%rd3, %r1, 4;
	add.s64 	%rd4, %rd2, %rd3;
	ld.global.f32 	%f3, [%rd4];
	fma.rn.f32 	%f4, %f1, %f3, %f2;
	st.global.f32 	[%rd4], %f4;
$L__BB13_2:
	ret;

}
	// .globl	_Z13kernel_aXpb_YfPffS_i
.visible .entry _Z13kernel_aXpb_YfPffS_i(
	.param .f32 _Z13kernel_aXpb_YfPffS_i_param_0,
	.param .u64 .ptr .align 1 _Z13kernel_aXpb_YfPffS_i_param_1,
	.param .f32 _Z13kernel_aXpb_YfPffS_i_param_2,
	.param .u64 .ptr .align 1 _Z13kernel_aXpb_YfPffS_i_param_3,
	.param .u32 _Z13kernel_aXpb_YfPffS_i_param_4
)
{
	.reg .pred 	%p<2>;
	.reg .b32 	%r<6>;
	.reg .b32 	%f<7>;
	.reg .b64 	%rd<8>;

	ld.param.f32 	%f1, [_Z13kernel_aXpb_YfPffS_i_param_0];
	ld.param.u64 	%rd1, [_Z13kernel_aXpb_YfPffS_i_param_1];
	ld.param.f32 	%f2, [_Z13kernel_aXpb_YfPffS_i_param_2];
	ld.param.u64 	%rd2, [_Z13kernel_aXpb_YfPffS_i_param_3];
	ld.param.u32 	%r2, [_Z13kernel_aXpb_YfPffS_i_param_4];
	mov.u32 	%r3, %ctaid.x;
	mov.u32 	%r4, %ntid.x;
	mov.u32 	%r5, %tid.x;
	mad.lo.s32 	%r1, %r3, %r4, %r5;
	setp.ge.s32 	%p1, %r1, %r2;
	@%p1 bra 	$L__BB14_2;
	cvta.to.global.u64 	%rd3, %rd1;
	cvta.to.global.u64 	%rd4, %rd2;
	mul.wide.s32 	%rd5, %r1, 4;
	add.s64 	%rd6, %rd3, %rd5;
	ld.global.f32 	%f3, [%rd6];
	fma.rn.f32 	%f4, %f1, %f3, %f2;
	add.s64 	%rd7, %rd4, %rd5;
	ld.global.f32 	%f5, [%rd7];
	mul.f32 	%f6, %f5, %f4;
	st.global.f32 	[%rd7], %f6;
$L__BB14_2:
	ret;

}
	// .globl	_Z11kernel_XVpYPfS_S_i
.visible .entry _Z11kernel_XVpYPfS_S_i(
	.param .u64 .ptr .align 1 _Z11kernel_XVpYPfS_S_i_param_0,
	.param .u64 .ptr .align 1 _Z11kernel_XVpYPfS_S_i_param_1,
	.param .u64 .ptr .align 1 _Z11kernel_XVpYPfS_S_i_param_2,
	.param .u32 _Z11kernel_XVpYPfS_S_i_param_3
)
{
	.reg .pred 	%p<2>;
	.reg .b32 	%r<6>;
	.reg .b32 	%f<5>;
	.reg .b64 	%rd<11>;

	ld.param.u64 	%rd1, [_Z11kernel_XVpYPfS_S_i_param_0];
	ld.param.u64 	%rd2, [_Z11kernel_XVpYPfS_S_i_param_1];
	ld.param.u64 	%rd3, [_Z11kernel_XVpYPfS_S_i_param_2];
	ld.param.u32 	%r2, [_Z11kernel_XVpYPfS_S_i_param_3];
	mov.u32 	%r3, %ctaid.x;
	mov.u32 	%r4, %ntid.x;
	mov.u32 	%r5, %tid.x;
	mad.lo.s32 	%r1, %r3, %r4, %r5;
	setp.ge.s32 	%p1, %r1, %r2;
	@%p1 bra 	$L__BB15_2;
	cvta.to.global.u64 	%rd4, %rd1;
	cvta.to.global.u64 	%rd5, %rd2;
	cvta.to.global.u64 	%rd6, %rd3;
	mul.wide.s32 	%rd7, %r1, 4;
	add.s64 	%rd8, %rd4, %rd7;
	ld.global.f32 	%f1, [%rd8];
	add.s64 	%rd9, %rd5, %rd7;
	ld.global.f32 	%f2, [%rd9];
	add.s64 	%rd10, %rd6, %rd7;
	ld.global.f32 	%f3, [%rd10];
	fma.rn.f32 	%f4, %f1, %f2, %f3;
	st.global.f32 	[%rd10], %f4;
$L__BB15_2:
	ret;

}
	// .globl	_Z16kernel_X_aVpb_pYPffS_fS_i
.visible .entry _Z16kernel_X_aVpb_pYPffS_fS_i(
	.param .u64 .ptr .align 1 _Z16kernel_X_aVpb_pYPffS_fS_i_param_0,
	.param .f32 _Z16kernel_X_aVpb_pYPffS_fS_i_param_1,
	.param .u64 .ptr .align 1 _Z16kernel_X_aVpb_pYPffS_fS_i_param_2,
	.param .f32 _Z16kernel_X_aVpb_pYPffS_fS_i_param_3,
	.param .u64 .ptr .align 1 _Z16kernel_X_aVpb_pYPffS_fS_i_param_4,
	.param .u32 _Z16kernel_X_aVpb_pYPffS_fS_i_param_5
)
{
	.reg .pred 	%p<2>;
	.reg .b32 	%r<6>;
	.reg .b32 	%f<8>;
	.reg .b64 	%rd<11>;

	ld.param.u64 	%rd1, [_Z16kernel_X_aVpb_pYPffS_fS_i_param_0];
	ld.param.f32 	%f1, [_Z16kernel_X_aVpb_pYPffS_fS_i_param_1];
	ld.param.u64 	%rd2, [_Z16kernel_X_aVpb_pYPffS_fS_i_param_2];
	ld.param.f32 	%f2, [_Z16kernel_X_aVpb_pYPffS_fS_i_param_3];
	ld.param.u64 	%rd3, [_Z16kernel_X_aVpb_pYPffS_fS_i_param_4];
	ld.param.u32 	%r2, [_Z16kernel_X_aVpb_pYPffS_fS_i_param_5];
	mov.u32 	%r3, %ctaid.x;
	mov.u32 	%r4, %ntid.x;
	mov.u32 	%r5, %tid.x;
	mad.lo.s32 	%r1, %r3, %r4, %r5;
	setp.ge.s32 	%p1, %r1, %r2;
	@%p1 bra 	$L__BB16_2;
	cvta.to.global.u64 	%rd4, %rd1;
	cvta.to.global.u64 	%rd5, %rd2;
	cvta.to.global.u64 	%rd6, %rd3;
	mul.wide.s32 	%rd7, %r1, 4;
	add.s64 	%rd8, %rd4, %rd7;
	ld.global.f32 	%f3, [%rd8];
	add.s64 	%rd9, %rd5, %rd7;
	ld.global.f32 	%f4, [%rd9];
	fma.rn.f32 	%f5, %f1, %f4, %f2;
	add.s64 	%rd10, %rd6, %rd7;
	ld.global.f32 	%f6, [%rd10];
	fma.rn.f32 	%f7, %f3, %f5, %f6;
	st.global.f32 	[%rd10], %f7;
$L__BB16_2:
	ret;

}


// ===== COMPILED SASS (sm_100) =====

	.target	sm_100

	.elftype	@"ET_EXEC"


//--------------------- .note.nv.tkinfo           --------------------------
	.section	.note.nv.tkinfo,"",@"SHT_NOTE"
	.sectionflags	@"SHF_NOTE_NV_TKINFO"
	.tkinfo
        /*0018*/ 	.word	0x00000002
        /*0030*/ 	.string	""
        /*0030*/ 	.string	"ptxas"
        /*0030*/ 	.string	"Cuda compilation tools, release 13.0, V13.0.88"
        /*0030*/ 	.string	"Build cuda_13.0.r13.0/compiler.36424714_0"
        /*0030*/ 	.string	"-arch sm_100 -m 64 "



//--------------------- .note.nv.cuinfo           --------------------------
	.section	.note.nv.cuinfo,"",@"SHT_NOTE"
	.sectionflags	@"SHF_NOTE_NV_CUINFO"
        /*0018*/ 	.short	0x0002
        /*001a*/ 	.short	0x0064
        /*001c*/ 	.short	0x0082
	.zero		2


//--------------------- .nv.info                  --------------------------
	.section	.nv.info,"",@"SHT_CUDA_INFO"
	.align	4


	//----- nvinfo : EIATTR_REGCOUNT
	.align		4
        /*0000*/ 	.byte	0x04, 0x2f
        /*0002*/ 	.short	(.L_1 - .L_0)
	.align		4
.L_0:
        /*0004*/ 	.word	index@(_Z11kernel_initPfif)
        /*0008*/ 	.word	0x0000000a


	//----- nvinfo : EIATTR_FRAME_SIZE
	.align		4
.L_1:
        /*000c*/ 	.byte	0x04, 0x11
        /*000e*/ 	.short	(.L_3 - .L_2)
	.align		4
.L_2:
        /*0010*/ 	.word	index@(_Z11kernel_initPfif)
        /*0014*/ 	.word	0x00000000


	//----- nvinfo : EIATTR_REGCOUNT
	.align		4
.L_3:
        /*0018*/ 	.byte	0x04, 0x2f
        /*001a*/ 	.short	(.L_5 - .L_4)
	.align		4
.L_4:
        /*001c*/ 	.word	index@(_Z15kernel_addValuePfS_if)
        /*0020*/ 	.word	0x0000000a


	//----- nvinfo : EIATTR_FRAME_SIZE
	.align		4
.L_5:
        /*0024*/ 	.byte	0x04, 0x11
        /*0026*/ 	.short	(.L_7 - .L_6)
	.align		4
.L_6:
        /*0028*/ 	.word	index@(_Z15kernel_addValuePfS_if)
        /*002c*/ 	.word	0x00000000


	//----- nvinfo : EIATTR_REGCOUNT
	.align		4
.L_7:
        /*0030*/ 	.byte	0x04, 0x2f
        /*0032*/ 	.short	(.L_9 - .L_8)
	.align		4
.L_8:
        /*0034*/ 	.word	index@(_Z10kernel_sclPfS_if)
        /*0038*/ 	.word	0x0000000a


	//----- nvinfo : EIATTR_FRAME_SIZE
	.align		4
.L_9:
        /*003c*/ 	.byte	0x04, 0x11
        /*003e*/ 	.short	(.L_11 - .L_10)
	.align		4
.L_10:
        /*0040*/ 	.word	index@(_Z10kernel_sclPfS_if)
        /*0044*/ 	.word	0x00000000


	//----- nvinfo : EIATTR_REGCOUNT
	.align		4
.L_11:
        /*0048*/ 	.byte	0x04, 0x2f
        /*004a*/ 	.short	(.L_13 - .L_12)
	.align		4
.L_12:
        /*004c*/ 	.word	index@(_Z10kernel_addPfS_S_i)
        /*0050*/ 	.word	0x0000000c


	//----- nvinfo : EIATTR_FRAME_SIZE
	.align		4
.L_13:
        /*0054*/ 	.byte	0x04, 0x11
        /*0056*/ 	.short	(.L_15 - .L_14)
	.align		4
.L_14:
        /*0058*/ 	.word	index@(_Z10kernel_addPfS_S_i)
        /*005c*/ 	.word	0x00000000


	//----- nvinfo : EIATTR_REGCOUNT
	.align		4
.L_15:
        /*0060*/ 	.byte	0x04, 0x2f
        /*0062*/ 	.short	(.L_17 - .L_16)
	.align		4
.L_16:
        /*0064*/ 	.word	index@(_Z10kernel_subPfS_S_i)
        /*0068*/ 	.word	0x0000000c


	//----- nvinfo : EIATTR_FRAME_SIZE
	.align		4
.L_17:
        /*006c*/ 	.byte	0x04, 0x11
        /*006e*/ 	.short	(.L_19 - .L_18)
	.align		4
.L_18:
        /*0070*/ 	.word	index@(_Z10kernel_subPfS_S_i)
        /*0074*/ 	.word	0x00000000


	//----- nvinfo : EIATTR_REGCOUNT
	.align		4
.L_19:
        /*0078*/ 	.byte	0x04, 0x2f
        /*007a*/ 	.short	(.L_21 - .L_20)
	.align		4
.L_20:
        /*007c*/ 	.word	index@(_Z12kernel_pmultPfS_S_i)
        /*0080*/ 	.word	0x0000000c


	//----- nvinfo : EIATTR_FRAME_SIZE
	.align		4
.L_21:
        /*0084*/ 	.byte	0x04, 0x11
        /*0086*/ 	.short	(.L_23 - .L_22)
	.align		4
.L_22:
        /*0088*/ 	.word	index@(_Z12kernel_pmultPfS_S_i)
        /*008c*/ 	.word	0x00000000


	//----- nvinfo : EIATTR_REGCOUNT
	.align		4
.L_23:
        /*0090*/ 	.byte	0x04, 0x2f
        /*0092*/ 	.short	(.L_25 - .L_24)
	.align		4
.L_24:
        /*0094*/ 	.word	index@(_Z14kernel_psquarePfS_i)
        /*0098*/ 	.word	0x0000000a


	//----- nvinfo : EIATTR_FRAME_SIZE
	.align		4
.L_25:
        /*009c*/ 	.byte	0x04, 0x11
        /*009e*/ 	.short	(.L_27 - .L_26)
	.align		4
.L_26:
        /*00a0*/ 	.word	index@(_Z14kernel_psquarePfS_i)
        /*00a4*/ 	.word	0x00000000


	//----- nvinfo : EIATTR_REGCOUNT
	.align		4
.L_27:
        /*00a8*/ 	.byte	0x04, 0x2f
        /*00aa*/ 	.short	(.L_29 - .L_28)
	.align		4
.L_28:
        /*00ac*/ 	.word	index@(_Z14kernel_sigmoidPfS_i)
        /*00b0*/ 	.word	0x00000019


	//----- nvinfo : EIATTR_FRAME_SIZE
	.align		4
.L_29:
        /*00b4*/ 	.byte	0x04, 0x11
        /*00b6*/ 	.short	(.L_31 - .L_30)
	.align		4
.L_30:
        /*00b8*/ 	.word	index@($__internal_2_$__cuda_sm20_div_rn_f64_full)
        /*00bc*/ 	.word	0x00000000


	//----- nvinfo : EIATTR_FRAME_SIZE
	.align		4
.L_31:
        /*00c0*/ 	.byte	0x04, 0x11
        /*00c2*/ 	.short	(.L_33 - .L_32)
	.align		4
.L_32:
        /*00c4*/ 	.word	index@(_Z14kernel_sigmoidPfS_i)
        /*00c8*/ 	.word	0x00000000


	//----- nvinfo : EIATTR_REGCOUNT
	.align		4
.L_33:
        /*00cc*/ 	.byte	0x04, 0x2f
        /*00ce*/ 	.short	(.L_35 - .L_34)
	.align		4
.L_34:
        /*00d0*/ 	.word	index@(_Z19kernel_sigmoidDerivPfS_i)
        /*00d4*/ 	.word	0x0000000d


	//----- nvinfo : EIATTR_FRAME_SIZE
	.align		4
.L_35:
        /*00d8*/ 	.byte	0x04, 0x11
        /*00da*/ 	.short	(.L_37 - .L_36)
	.align		4
.L_36:
        /*00dc*/ 	.word	index@($__internal_1_$__cuda_sm3x_div_rn_noftz_f32_slowpath)
        /*00e0*/ 	.word	0x00000000


	//----- nvinfo : EIATTR_FRAME_SIZE
	.align		4
.L_37:
        /*00e4*/ 	.byte	0x04, 0x11
        /*00e6*/ 	.short	(.L_39 - .L_38)
	.align		4
.L_38:
        /*00e8*/ 	.word	index@(_Z19kernel_sigmoidDerivPfS_i)
        /*00ec*/ 	.word	0x00000000


	//----- nvinfo : EIATTR_REGCOUNT
	.align		4
.L_39:
        /*00f0*/ 	.byte	0x04, 0x2f
        /*00f2*/ 	.short	(.L_41 - .L_40)
	.align		4
.L_40:
        /*00f4*/ 	.word	index@(_Z11kernel_tanhPfS_i)
        /*00f8*/ 	.word	0x00000019


	//----- nvinfo : EIATTR_FRAME_SIZE
	.align		4
.L_41:
        /*00fc*/ 	.byte	0x04, 0x11
        /*00fe*/ 	.short	(.L_43 - .L_42)
	.align		4
.L_42:
        /*0100*/ 	.word	index@($__internal_0_$__cuda_sm20_div_rn_f64_full)
        /*0104*/ 	.word	0x00000000


	//----- nvinfo : EIATTR_FRAME_SIZE
	.align		4
.L_43:
        /*0108*/ 	.byte	0x04, 0x11
        /*010a*/ 	.short	(.L_45 - .L_44)
	.align		4
.L_44:
        /*010c*/ 	.word	index@(_Z11kernel_tanhPfS_i)
        /*0110*/ 	.word	0x00000000


	//----- nvinfo : EIATTR_REGCOUNT
	.align		4
.L_45:
        /*0114*/ 	.byte	0x04, 0x2f
        /*0116*/ 	.short	(.L_47 - .L_46)
	.align		4
.L_46:
        /*0118*/ 	.word	index@(_Z15kernel_binarizePffS_i)
        /*011c*/ 	.word	0x0000000a


	//----- nvinfo : EIATTR_FRAME_SIZE
	.align		4
.L_47:
        /*0120*/ 	.byte	0x04, 0x11
        /*0122*/ 	.short	(.L_49 - .L_48)
	.align		4
.L_48:
        /*0124*/ 	.word	index@(_Z15kernel_binarizePffS_i)
        /*0128*/ 	.word	0x00000000


	//----- nvinfo : EIATTR_REGCOUNT
	.align		4
.L_49:
        /*012c*/ 	.byte	0x04, 0x2f
        /*012e*/ 	.short	(.L_51 - .L_50)
	.align		4
.L_50:
        /*0130*/ 	.word	index@(_Z21kernel_binarizeOneMaxPfS_i)
        /*0134*/ 	.word	0x00000020


	//----- nvinfo : EIATTR_FRAME_SIZE
	.align		4
.L_51:
        /*0138*/ 	.byte	0x04, 0x11
        /*013a*/ 	.short	(.L_53 - .L_52)
	.align		4
.L_52:
        /*013c*/ 	.word	index@(_Z21kernel_binarizeOneMaxPfS_i)
        /*0140*/ 	.word	0x00000000


	//----- nvinfo : EIATTR_REGCOUNT
	.align		4
.L_53:
        /*0144*/ 	.byte	0x04, 0x2f
        /*0146*/ 	.short	(.L_55 - .L_54)
	.align		4
.L_54:
        /*0148*/ 	.word	index@(_Z22kernel_customErrorCalcPfS_fffS_i)
        /*014c*/ 	.word	0x0000000a


	//----- nvinfo : EIATTR_FRAME_SIZE
	.align		4
.L_55:
        /*0150*/ 	.byte	0x04, 0x11
        /*0152*/ 	.short	(.L_57 - .L_56)
	.align		4
.L_56:
        /*0154*/ 	.word	index@(_Z22kernel_customErrorCalcPfS_fffS_i)
        /*0158*/ 	.word	0x00000000


	//----- nvinfo : EIATTR_REGCOUNT
	.align		4
.L_57:
        /*015c*/ 	.byte	0x04, 0x2f
        /*015e*/ 	.short	(.L_59 - .L_58)
	.align		4
.L_58:
        /*0160*/ 	.word	index@(_Z11kernel_aYpbffPfi)
        /*0164*/ 	.word	0x00000008


	//----- nvinfo : EIATTR_FRAME_SIZE
	.align		4
.L_59:
        /*0168*/ 	.byte	0x04, 0x11
        /*016a*/ 	.short	(.L_61 - .L_60)
	.align		4
.L_60:
        /*016c*/ 	.word	index@(_Z11kernel_aYpbffPfi)
        /*0170*/ 	.word	0x00000000


	//----- nvinfo : EIATTR_REGCOUNT
	.align		4
.L_61:
        /*0174*/ 	.byte	0x04, 0x2f
        /*0176*/ 	.short	(.L_63 - .L_62)
	.align		4
.L_62:
        /*0178*/ 	.word	index@(_Z13kernel_aXpb_YfPffS_i)
        /*017c*/ 	.word	0x0000000c


	//----- nvinfo : EIATTR_FRAME_SIZE
	.align		4
.L_63:
        /*0180*/ 	.byte	0x04, 0x11
        /*0182*/ 	.short	(.L_65 - .L_64)
	.align		4
.L_64:
        /*0184*/ 	.word	index@(_Z13kernel_aXpb_YfPffS_i)
        /*0188*/ 	.word	0x00000000


	//----- nvinfo : EIATTR_REGCOUNT
	.align		4
.L_65:
        /*018c*/ 	.byte	0x04, 0x2f
        /*018e*/ 	.short	(.L_67 - .L_66)
	.align		4
.L_66:
        /*0190*/ 	.word	index@(_Z11kernel_XVpYPfS_S_i)
        /*0194*/ 	.word	0x0000000c


	//----- nvinfo : EIATTR_FRAME_SIZE
	.align		4
.L_67:
        /*0198*/ 	.byte	0x04, 0x11
        /*019a*/ 	.short	(.L_69 - .L_68)
	.align		4
.L_68:
        /*019c*/ 	.word	index@(_Z11kernel_XVpYPfS_S_i)
        /*01a0*/ 	.word	0x00000000


	//----- nvinfo : EIATTR_REGCOUNT
	.align		4
.L_69:
        /*01a4*/ 	.byte	0x04, 0x2f
        /*01a6*/ 	.short	(.L_71 - .L_70)
	.align		4
.L_70:
        /*01a8*/ 	.word	index@(_Z16kernel_X_aVpb_pYPffS_fS_i)
        /*01ac*/ 	.word	0x0000000e


	//----- nvinfo : EIATTR_FRAME_SIZE
	.align		4
.L_71:
        /*01b0*/ 	.byte	0x04, 0x11
        /*01b2*/ 	.short	(.L_73 - .L_72)
	.align		4
.L_72:
        /*01b4*/ 	.word	index@(_Z16kernel_X_aVpb_pYPffS_fS_i)
        /*01b8*/ 	.word	0x00000000


	//----- nvinfo : EIATTR_MIN_STACK_SIZE
	.align		4
.L_73:
        /*01bc*/ 	.byte	0x04, 0x12
        /*01be*/ 	.short	(.L_75 - .L_74)
	.align		4
.L_74:
        /*01c0*/ 	.word	index@(_Z16kernel_X_aVpb_pYPffS_fS_i)
        /*01c4*/ 	.word	0x00000000


	//----- nvinfo : EIATTR_MIN_STACK_SIZE
	.align		4
.L_75:
        /*01c8*/ 	.byte	0x04, 0x12
        /*01ca*/ 	.short	(.L_77 - .L_76)
	.align		4
.L_76:
        /*01cc*/ 	.word	index@(_Z11kernel_XVpYPfS_S_i)
        /*01d0*/ 	.word	0x00000000


	//----- nvinfo : EIATTR_MIN_STACK_SIZE
	.align		4
.L_77:
        /*01d4*/ 	.byte	0x04, 0x12
        /*01d6*/ 	.short	(.L_79 - .L_78)
	.align		4
.L_78:
        /*01d8*/ 	.word	index@(_Z13kernel_aXpb_YfPffS_i)
        /*01dc*/ 	.word	0x00000000


	//----- nvinfo : EIATTR_MIN_STACK_SIZE
	.align		4
.L_79:
        /*01e0*/ 	.byte	0x04, 0x12
        /*01e2*/ 	.short	(.L_81 - .L_80)
	.align		4
.L_80:
        /*01e4*/ 	.word	index@(_Z11kernel_aYpbffPfi)
        /*01e8*/ 	.word	0x00000000


	//----- nvinfo : EIATTR_MIN_STACK_SIZE
	.align		4
.L_81:
        /*01ec*/ 	.byte	0x04, 0x12
        /*01ee*/ 	.short	(.L_83 - .L_82)
	.align		4
.L_82:
        /*01f0*/ 	.word	index@(_Z22kernel_customErrorCalcPfS_fffS_i)
        /*01f4*/ 	.word	0x00000000


	//----- nvinfo : EIATTR_MIN_STACK_SIZE
	.align		4
.L_83:
        /*01f8*/ 	.byte	0x04, 0x12
        /*01fa*/ 	.short	(.L_85 - .L_84)
	.align		4
.L_84:
        /*01fc*/ 	.word	index@(_Z21kernel_binarizeOneMaxPfS_i)
        /*0200*/ 	.word	0x00000000


	//----- nvinfo : EIATTR_MIN_STACK_SIZE
	.align		4
.L_85:
        /*0204*/ 	.byte	0x04, 0x12
        /*0206*/ 	.short	(.L_87 - .L_86)
	.align		4
.L_86:
        /*0208*/ 	.word	index@(_Z15kernel_binarizePffS_i)
        /*020c*/ 	.word	0x00000000


	//----- nvinfo : EIATTR_MIN_STACK_SIZE
	.align		4
.L_87:
        /*0210*/ 	.byte	0x04, 0x12
        /*0212*/ 	.short	(.L_89 - .L_88)
	.align		4
.L_88:
        /*0214*/ 	.word	index@(_Z11kernel_tanhPfS_i)
        /*0218*/ 	.word	0x00000000


	//----- nvinfo : EIATTR_MIN_STACK_SIZE
	.align		4
.L_89:
        /*021c*/ 	.byte	0x04, 0x12
        /*021e*/ 	.short	(.L_91 - .L_90)
	.align		4
.L_90:
        /*0220*/ 	.word	index@(_Z19kernel_sigmoidDerivPfS_i)
        /*0224*/ 	.word	0x00000000


	//----- nvinfo : EIATTR_MIN_STACK_SIZE
	.align		4
.L_91:
        /*0228*/ 	.byte	0x04, 0x12
        /*022a*/ 	.short	(.L_93 - .L_92)
	.align		4
.L_92:
        /*022c*/ 	.word	index@(_Z14kernel_sigmoidPfS_i)
        /*0230*/ 	.word	0x00000000


	//----- nvinfo : EIATTR_MIN_STACK_SIZE
	.align		4
.L_93:
        /*0234*/ 	.byte	0x04, 0x12
        /*0236*/ 	.short	(.L_95 - .L_94)
	.align		4
.L_94:
        /*0238*/ 	.word	index@(_Z14kernel_psquarePfS_i)
        /*023c*/ 	.word	0x00000000


	//----- nvinfo : EIATTR_MIN_STACK_SIZE
	.align		4
.L_95:
        /*0240*/ 	.byte	0x04, 0x12
        /*0242*/ 	.short	(.L_97 - .L_96)
	.align		4
.L_96:
        /*0244*/ 	.word	index@(_Z12kernel_pmultPfS_S_i)
        /*0248*/ 	.word	0x00000000


	//----- nvinfo : EIATTR_MIN_STACK_SIZE
	.align		4
.L_97:
        /*024c*/ 	.byte	0x04, 0x12
        /*024e*/ 	.short	(.L_99 - .L_98)
	.align		4
.L_98:
        /*0250*/ 	.word	index@(_Z10kernel_subPfS_S_i)
        /*0254*/ 	.word	0x00000000


	//----- nvinfo : EIATTR_MIN_STACK_SIZE
	.align		4
.L_99:
        /*0258*/ 	.byte	0x04, 0x12
        /*025a*/ 	.short	(.L_101 - .L_100)
	.align		4
.L_100:
        /*025c*/ 	.word	index@(_Z10kernel_addPfS_S_i)
        /*0260*/ 	.word	0x00000000


	//----- nvinfo : EIATTR_MIN_STACK_SIZE
	.align		4
.L_101:
        /*0264*/ 	.byte	0x04, 0x12
        /*0266*/ 	.short	(.L_103 - .L_102)
	.align		4
.L_102:
        /*0268*/ 	.word	index@(_Z10kernel_sclPfS_if)
        /*026c*/ 	.word	0x00000000


	//----- nvinfo : EIATTR_MIN_STACK_SIZE
	.align		4
.L_103:
        /*0270*/ 	.byte	0x04, 0x12
        /*0272*/ 	.short	(.L_105 - .L_104)
	.align		4
.L_104:
        /*0274*/ 	.word	index@(_Z15kernel_addValuePfS_if)
        /*0278*/ 	.word	0x00000000


	//----- nvinfo : EIATTR_MIN_STACK_SIZE
	.align		4
.L_105:
        /*027c*/ 	.byte	0x04, 0x12
        /*027e*/ 	.short	(.L_107 - .L_106)
	.align		4
.L_106:
        /*0280*/ 	.word	index@(_Z11kernel_initPfif)
        /*0284*/ 	.word	0x00000000
.L_107:


//--------------------- .nv.compat                --------------------------
	.section	.nv.compat,"",@"SHT_CUDA_COMPAT_INFO"
	.align	4
        /*0000*/ 	.byte	0x02, 0x09, 0x00, 0x00, 0x02, 0x02, 0x01, 0x00, 0x02, 0x05, 0x05, 0x00, 0x03, 0x07, 0x01, 0x01
        /*0010*/ 	.byte	0x02, 0x03, 0x00, 0x00, 0x02, 0x06, 0x01, 0x00, 0x04, 0x0b, 0x08, 0x00, 0x01, 0x00, 0x00, 0x00
        /*0020*/ 	.byte	0x00, 0x00, 0x00, 0x00


//--------------------- .nv.info._Z16kernel_X_aVpb_pYPffS_fS_i --------------------------
	.section	.nv.info._Z16kernel_X_aVpb_pYPffS_fS_i,"",@"SHT_CUDA_INFO"
	.sectionflags	@""
	.align	4


	//----- nvinfo : EIATTR_CUDA_API_VERSION
	.align		4
        /*0000*/ 	.byte	0x04, 0x37
        /*0002*/ 	.short	(.L_109 - .L_108)
.L_108:
        /*0004*/ 	.word	0x00000082


	//----- nvinfo : EIATTR_KPARAM_INFO
	.align		4
.L_109:
        /*0008*/ 	.byte	0x04, 0x17
        /*000a*/ 	.short	(.L_111 - .L_110)
.L_110:
        /*000c*/ 	.word	0x00000000
        /*0010*/ 	.short	0x0005
        /*0012*/ 	.short	0x0028
        /*0014*/ 	.byte	0x00, 0xf0, 0x11, 0x00


	//----- nvinfo : EIATTR_KPARAM_INFO
	.align		4
.L_111:
        /*0018*/ 	.byte	0x04, 0x17
        /*001a*/ 	.short	(.L_113 - .L_112)
.L_112:
        /*001c*/ 	.word	0x00000000
        /*0020*/ 	.short	0x0004
        /*0022*/ 	.short	0x0020
        /*0024*/ 	.byte	0x00, 0xf5, 0x21, 0x00


	//----- nvinfo : EIATTR_KPARAM_INFO
	.align		4
.L_113:
        /*0028*/ 	.byte	0x04, 0x17
        /*002a*/ 	.short	(.L_115 - .L_114)
.L_114:
        /*002c*/ 	.word	0x00000000
        /*0030*/ 	.short	0x0003
        /*0032*/ 	.short	0x0018
        /*0034*/ 	.byte	0x00, 0xf0, 0x11, 0x00


	//----- nvinfo : EIATTR_KPARAM_INFO
	.align		4
.L_115:
        /*0038*/ 	.byte	0x04, 0x17
        /*003a*/ 	.short	(.L_117 - .L_116)
.L_116:
        /*003c*/ 	.word	0x00000000
        /*0040*/ 	.short	0x0002
        /*0042*/ 	.short	0x0010
        /*0044*/ 	.byte	0x00, 0xf5, 0x21, 0x00


	//----- nvinfo : EIATTR_KPARAM_INFO
	.align		4
.L_117:
        /*0048*/ 	.byte	0x04, 0x17
        /*004a*/ 	.short	(.L_119 - .L_118)
.L_118:
        /*004c*/ 	.word	0x00000000
        /*0050*/ 	.short	0x0001
        /*0052*/ 	.short	0x0008
        /*0054*/ 	.byte	0x00, 0xf0, 0x11, 0x00


	//----- nvinfo : EIATTR_KPARAM_INFO
	.align		4
.L_119:
        /*0058*/ 	.byte	0x04, 0x17
        /*005a*/ 	.short	(.L_121 - .L_120)
.L_120:
        /*005c*/ 	.word	0x00000000
        /*0060*/ 	.short	0x0000
        /*0062*/ 	.short	0x0000
        /*0064*/ 	.byte	0x00, 0xf5, 0x21, 0x00


	//----- nvinfo : EIATTR_SPARSE_MMA_MASK
	.align		4
.L_121:
        /*0068*/ 	.byte	0x03, 0x50
        /*006a*/ 	.short	0x0000


	//----- nvinfo : EIATTR_MAXREG_COUNT
	.align		4
        /*006c*/ 	.byte	0x03, 0x1b
        /*006e*/ 	.short	0x00ff


	//----- nvinfo : EIATTR_MERCURY_ISA_VERSION
	.align		4
        /*0070*/ 	.byte	0x03, 0x5f
        /*0072*/ 	.short	0x0101


	//----- nvinfo : EIATTR_VRC_CTA_INIT_COUNT
	.align		4
        /*0074*/ 	.byte	0x02, 0x4a
	.zero		1
	.zero		1


	//----- nvinfo : EIATTR_EXIT_INSTR_OFFSETS
	.align		4
        /*0078*/ 	.byte	0x04, 0x1c
        /*007a*/ 	.short	(.L_123 - .L_122)


	//   ....[0]....
.L_122:
        /*007c*/ 	.word	0x00000070


	//   ....[1]....
        /*0080*/ 	.word	0x00000170


	//----- nvinfo : EIATTR_CBANK_PARAM_SIZE
	.align		4
.L_123:
        /*0084*/ 	.byte	0x03, 0x19
        /*0086*/ 	.short	0x002c


	//----- nvinfo : EIATTR_PARAM_CBANK
	.align		4
        /*0088*/ 	.byte	0x04, 0x0a
        /*008a*/ 	.short	(.L_125 - .L_124)
	.align		4
.L_124:
        /*008c*/ 	.word	index@(.nv.constant0._Z16kernel_X_aVpb_pYPffS_fS_i)
        /*0090*/ 	.short	0x0380
        /*0092*/ 	.short	0x002c


	//----- nvinfo : EIATTR_SW_WAR
	.align		4
.L_125:
        /*0094*/ 	.byte	0x04, 0x36
        /*0096*/ 	.short	(.L_127 - .L_126)
.L_126:
        /*0098*/ 	.word	0x00000008
.L_127:


//--------------------- .nv.info._Z11kernel_XVpYPfS_S_i --------------------------
	.section	.nv.info._Z11kernel_XVpYPfS_S_i,"",@"SHT_CUDA_INFO"
	.sectionflags	@""
	.align	4


	//----- nvinfo : EIATTR_CUDA_API_VERSION
	.align		4
        /*0000*/ 	.byte	0x04, 0x37
        /*0002*/ 	.short	(.L_129 - .L_128)
.L_128:
        /*0004*/ 	.word	0x00000082


	//----- nvinfo : EIATTR_KPARAM_INFO
	.align		4
.L_129:
        /*0008*/ 	.byte	0x04, 0x17
        /*000a*/ 	.short	(.L_131 - .L_130)
.L_130:
        /*000c*/ 	.word	0x00000000
        /*0010*/ 	.short	0x0003
        /*0012*/ 	.short	0x0018
        /*0014*/ 	.byte	0x00, 0xf0, 0x11, 0x00


	//----- nvinfo : EIATTR_KPARAM_INFO
	.align		4
.L_131:
        /*0018*/ 	.byte	0x04, 0x17
        /*001a*/ 	.short	(.L_133 - .L_132)
.L_132:
        /*001c*/ 	.word	0x00000000
        /*0020*/ 	.short	0x0002
        /*0022*/ 	.short	0x0010
        /*0024*/ 	.byte	0x00, 0xf5, 0x21, 0x00


	//----- nvinfo : EIATTR_KPARAM_INFO
	.align		4
.L_133:
        /*0028*/ 	.byte	0x04, 0x17
        /*002a*/ 	.short	(.L_135 - .L_134)
.L_134:
        /*002c*/ 	.word	0x00000000
        /*0030*/ 	.short	0x0001
        /*0032*/ 	.short	0x0008
        /*0034*/ 	.byte	0x00, 0xf5, 0x21, 0x00


	//----- nvinfo : EIATTR_KPARAM_INFO
	.align		4
.L_135:
        /*0038*/ 	.byte	0x04, 0x17
        /*003a*/ 	.short	(.L_137 - .L_136)
.L_136:
        /*003c*/ 	.word	0x00000000
        /*0040*/ 	.short	0x0000
        /*0042*/ 	.short	0x0000
        /*0044*/ 	.byte	0x00, 0xf5, 0x21, 0x00


	//----- nvinfo : EIATTR_SPARSE_MMA_MASK
	.align		4
.L_137:
        /*0048*/ 	.byte	0x03, 0x50
        /*004a*/ 	.short	0x0000


	//----- nvinfo : EIATTR_MAXREG_COUNT
	.align		4
        /*004c*/ 	.byte	0x03, 0x1b
        /*004e*/ 	.short	0x00ff


	//----- nvinfo : EIATTR_MERCURY_ISA_VERSION
	.align		4
        /*0050*/ 	.byte	0x03, 0x5f
        /*0052*/ 	.short	0x0101


	//----- nvinfo : EIATTR_VRC_CTA_INIT_COUNT
	.align		4
        /*0054*/ 	.byte	0x02, 0x4a
	.zero		1
	.zero		1


	//----- nvinfo : EIATTR_EXIT_INSTR_OFFSETS
	.align		4
        /*0058*/ 	.byte	0x04, 0x1c
        /*005a*/ 	.short	(.L_139 - .L_138)


	//   ....[0]....
.L_138:
        /*005c*/ 	.word	0x00000070


	//   ....[1]....
        /*0060*/ 	.word	0x00000140


	//----- nvinfo : EIATTR_CBANK_PARAM_SIZE
	.align		4
.L_139:
        /*0064*/ 	.byte	0x03, 0x19
        /*0066*/ 	.short	0x001c


	//----- nvinfo : EIATTR_PARAM_CBANK
	.align		4
        /*0068*/ 	.byte	0x04, 0x0a
        /*006a*/ 	.short	(.L_141 - .L_140)
	.align		4
.L_140:
        /*006c*/ 	.word	index@(.nv.constant0._Z11kernel_XVpYPfS_S_i)
        /*0070*/ 	.short	0x0380
        /*0072*/ 	.short	0x001c


	//----- nvinfo : EIATTR_SW_WAR
	.align		4
.L_141:
        /*0074*/ 	.byte	0x04, 0x36
        /*0076*/ 	.short	(.L_143 - .L_142)
.L_142:
        /*0078*/ 	.word	0x00000008
.L_143:


//--------------------- .nv.info._Z13kernel_aXpb_YfPffS_i --------------------------
	.section	.nv.info._Z13kernel_aXpb_YfPffS_i,"",@"SHT_CUDA_INFO"
	.sectionflags	@""
	.align	4


	//----- nvinfo : EIATTR_CUDA_API_VERSION
	.align		4
        /*0000*/ 	.byte	0x04, 0x37
        /*0002*/ 	.short	(.L_145 - .L_144)
.L_144:
        /*0004*/ 	.word	0x00000082


	//----- nvinfo : EIATTR_KPARAM_INFO
	.align		4
.L_145:
        /*0008*/ 	.byte	0x04, 0x17
        /*000a*/ 	.short	(.L_147 - .L_146)
.L_146:
        /*000c*/ 	.word	0x00000000
        /*0010*/ 	.short	0x0004
        /*0012*/ 	.short	0x0020
        /*0014*/ 	.byte	0x00, 0xf0, 0x11, 0x00


	//----- nvinfo : EIATTR_KPARAM_INFO
	.align		4
.L_147:
        /*0018*/ 	.byte	0x04, 0x17
        /*001a*/ 	.short	(.L_149 - .L_148)
.L_148:
        /*001c*/ 	.word	0x00000000
        /*0020*/ 	.short	0x0003
        /*0022*/ 	.short	0x0018
        /*0024*/ 	.byte	0x00, 0xf5, 0x21, 0x00


	//----- nvinfo : EIATTR_KPARAM_INFO
	.align		4
.L_149:
        /*0028*/ 	.byte	0x04, 0x17
        /*002a*/ 	.short	(.L_151 - .L_150)
.L_150:
        /*002c*/ 	.word	0x00000000
        /*0030*/ 	.short	0x0002
        /*0032*/ 	.short	0x0010
        /*0034*/ 	.byte	0x00, 0xf0, 0x11, 0x00


	//----- nvinfo : EIATTR_KPARAM_INFO
	.align		4
.L_151:
        /*0038*/ 	.byte	0x04, 0x17
        /*003a*/ 	.short	(.L_153 - .L_152)
.L_152:
        /*003c*/ 	.word	0x00000000
        /*0040*/ 	.short	0x0001
        /*0042*/ 	.short	0x0008
        /*0044*/ 	.byte	0x00, 0xf5, 0x21, 0x00


	//----- nvinfo : EIATTR_KPARAM_INFO
	.align		4
.L_153:
        /*0048*/ 	.byte	0x04, 0x17
        /*004a*/ 	.short	(.L_155 - .L_154)
.L_154:
        /*004c*/ 	.word	0x00000000
        /*0050*/ 	.short	0x0000
        /*0052*/ 	.short	0x0000
        /*0054*/ 	.byte	0x00, 0xf0, 0x11, 0x00


	//----- nvinfo : EIATTR_SPARSE_MMA_MASK
	.align		4
.L_155:
        /*0058*/ 	.byte	0x03, 0x50
        /*005a*/ 	.short	0x0000


	//----- nvinfo : EIATTR_MAXREG_COUNT
	.align		4
        /*005c*/ 	.byte	0x03, 0x1b
        /*005e*/ 	.short	0x00ff


	//----- nvinfo : EIATTR_MERCURY_ISA_VERSION
	.align		4
        /*0060*/ 	.byte	0x03, 0x5f
        /*0062*/ 	.short	0x0101


	//----- nvinfo : EIATTR_VRC_CTA_INIT_COUNT
	.align		4
        /*0064*/ 	.byte	0x02, 0x4a
	.zero		1
	.zero		1


	//----- nvinfo : EIATTR_EXIT_INSTR_OFFSETS
	.align		4
        /*0068*/ 	.byte	0x04, 0x1c
        /*006a*/ 	.short	(.L_157 - .L_156)


	//   ....[0]....
.L_156:
        /*006c*/ 	.word	0x00000070


	//   ....[1]....
        /*0070*/ 	.word	0x00000140


	//----- nvinfo : EIATTR_CBANK_PARAM_SIZE
	.align		4
.L_157:
        /*0074*/ 	.byte	0x03, 0x19
        /*0076*/ 	.short	0x0024


	//----- nvinfo : EIATTR_PARAM_CBANK
	.align		4
        /*0078*/ 	.byte	0x04, 0x0a
        /*007a*/ 	.short	(.L_159 - .L_158)
	.align		4
.L_158:
        /*007c*/ 	.word	index@(.nv.constant0._Z13kernel_aXpb_YfPffS_i)
        /*0080*/ 	.short	0x0380
        /*0082*/ 	.short	0x0024


	//----- nvinfo : EIATTR_SW_WAR
	.align		4
.L_159:
        /*0084*/ 	.byte	0x04, 0x36
        /*0086*/ 	.short	(.L_161 - .L_160)
.L_160:
        /*0088*/ 	.word	0x00000008
.L_161:


//--------------------- .nv.info._Z11kernel_aYpbffPfi --------------------------
	.section	.nv.info._Z11kernel_aYpbffPfi,"",@"SHT_CUDA_INFO"
	.sectionflags	@""
	.align	4


	//----- nvinfo : EIATTR_CUDA_API_VERSION
	.align		4
        /*0000*/ 	.byte	0x04, 0x37
        /*0002*/ 	.short	(.L_163 - .L_162)
.L_162:
        /*0004*/ 	.word	0x00000082


	//----- nvinfo : EIATTR_KPARAM_INFO
	.align		4
.L_163:
        /*0008*/ 	.byte	0x04, 0x17
        /*000a*/ 	.short	(.L_165 - .L_164)
.L_164:
        /*000c*/ 	.word	0x00000000
        /*0010*/ 	.short	0x0003
        /*0012*/ 	.short	0x0010
        /*0014*/ 	.byte	0x00, 0xf0, 0x11, 0x00


	//----- nvinfo : EIATTR_KPARAM_INFO
	.align		4
.L_165:
        /*0018*/ 	.byte	0x04, 0x17
        /*001a*/ 	.short	(.L_167 - .L_166)
.L_166:
        /*001c*/ 	.word	0x00000000
        /*0020*/ 	.short	0x0002
        /*0022*/ 	.short	0x0008
        /*0024*/ 	.byte	0x00, 0xf5, 0x21, 0x00


	//----- nvinfo : EIATTR_KPARAM_INFO
	.align		4
.L_167:
        /*0028*/ 	.byte	0x04, 0x17
        /*002a*/ 	.short	(.L_169 - .L_168)
.L_168:
        /*002c*/ 	.word	0x00000000
        /*0030*/ 	.short	0x0001
        /*0032*/ 	.short	0x0004
        /*0034*/ 	.byte	0x00, 0xf0, 0x11, 0x00


	//----- nvinfo : EIATTR_KPARAM_INFO
	.align		4
.L_169:
        /*0038*/ 	.byte	0x04, 0x17
        /*003a*/ 	.short	(.L_171 - .L_170)
.L_170:
        /*003c*/ 	.word	0x00000000
        /*0040*/ 	.short	0x0000
        /*0042*/ 	.short	0x0000
        /*0044*/ 	.byte	0x00, 0xf0, 0x11, 0x00


	//----- nvinfo : EIATTR_SPARSE_MMA_MASK
	.align		4
.L_171:
        /*0048*/ 	.byte	0x03, 0x50
        /*004a*/ 	.short	0x0000


	//----- nvinfo : EIATTR_MAXREG_COUNT
	.align		4
        /*004c*/ 	.byte	0x03, 0x1b
        /*004e*/ 	.short	0x00ff


	//----- nvinfo : EIATTR_MERCURY_ISA_VERSION
	.align		4
        /*0050*/ 	.byte	0x03, 0x5f
        /*0052*/ 	.short	0x0101


	//----- nvinfo : EIATTR_VRC_CTA_INIT_COUNT
	.align		4
        /*0054*/ 	.byte	0x02, 0x4a
	.zero		1
	.zero		1


	//----- nvinfo : EIATTR_EXIT_INSTR_OFFSETS
	.align		4
        /*0058*/ 	.byte	0x04, 0x1c
        /*005a*/ 	.short	(.L_173 - .L_172)


	//   ....[0]....
.L_172:
        /*005c*/ 	.word	0x00000070


	//   ....[1]....
        /*0060*/ 	.word	0x000000f0


	//----- nvinfo : EIATTR_CBANK_PARAM_SIZE
	.align		4
.L_173:
        /*0064*/ 	.byte	0x03, 0x19
        /*0066*/ 	.short	0x0014


	//----- nvinfo : EIATTR_PARAM_CBANK
	.align		4
        /*0068*/ 	.byte	0x04, 0x0a
        /*006a*/ 	.short	(.L_175 - .L_174)
	.align		4
.L_174:
        /*006c*/ 	.word	index@(.nv.constant0._Z11kernel_aYpbffPfi)
        /*0070*/ 	.short	0x0380
        /*0072*/ 	.short	0x0014


	//----- nvinfo : EIATTR_SW_WAR
	.align		4
.L_175:
        /*0074*/ 	.byte	0x04, 0x36
        /*0076*/ 	.short	(.L_177 - .L_176)
.L_176:
        /*0078*/ 	.word	0x00000008
.L_177:


//--------------------- .nv.info._Z22kernel_customErrorCalcPfS_fffS_i --------------------------
	.section	.nv.info._Z22kernel_customErrorCalcPfS_fffS_i,"",@"SHT_CUDA_INFO"
	.sectionflags	@""
	.align	4


	//----- nvinfo : EIATTR_CUDA_API_VERSION
	.align		4
        /*0000*/ 	.byte	0x04, 0x37
        /*0002*/ 	.short	(.L_179 - .L_178)
.L_178:
        /*0004*/ 	.word	0x00000082


	//----- nvinfo : EIATTR_KPARAM_INFO
	.align		4
.L_179:
        /*0008*/ 	.byte	0x04, 0x17
        /*000a*/ 	.short	(.L_181 - .L_180)
.L_180:
        /*000c*/ 	.word	0x00000000
        /*0010*/ 	.short	0x0006
        /*0012*/ 	.short	0x0028
        /*0014*/ 	.byte	0x00, 0xf0, 0x11, 0x00


	//----- nvinfo : EIATTR_KPARAM_INFO
	.align		4
.L_181:
        /*0018*/ 	.byte	0x04, 0x17
        /*001a*/ 	.short	(.L_183 - .L_182)
.L_182:
        /*001c*/ 	.word	0x00000000
        /*0020*/ 	.short	0x0005
        /*0022*/ 	.short	0x0020
        /*0024*/ 	.byte	0x00, 0xf5, 0x21, 0x00


	//----- nvinfo : EIATTR_KPARAM_INFO
	.align		4
.L_183:
        /*0028*/ 	.byte	0x04, 0x17
        /*002a*/ 	.short	(.L_185 - .L_184)
.L_184:
        /*002c*/ 	.word	0x00000000
        /*0030*/ 	.short	0x0004
        /*0032*/ 	.short	0x0018
        /*0034*/ 	.byte	0x00, 0xf0, 0x11, 0x00


	//----- nvinfo : EIATTR_KPARAM_INFO
	.align		4
.L_185:
        /*0038*/ 	.byte	0x04, 0x17
        /*003a*/ 	.short	(.L_187 - .L_186)
.L_186:
        /*003c*/ 	.word	0x00000000
        /*0040*/ 	.short	0x0003
        /*0042*/ 	.short	0x0014
        /*0044*/ 	.byte	0x00, 0xf0, 0x11, 0x00


	//----- nvinfo : EIATTR_KPARAM_INFO
	.align		4
.L_187:
        /*0048*/ 	.byte	0x04, 0x17
        /*004a*/ 	.short	(.L_189 - .L_188)
.L_188:
        /*004c*/ 	.word	0x00000000
        /*0050*/ 	.short	0x0002
        /*0052*/ 	.short	0x0010
        /*0054*/ 	.byte	0x00, 0xf0, 0x11, 0x00


	//----- nvinfo : EIATTR_KPARAM_INFO
	.align		4
.L_189:
        /*0058*/ 	.byte	0x04, 0x17
        /*005a*/ 	.short	(.L_191 - .L_190)
.L_190:
        /*005c*/ 	.word	0x00000000
        /*0060*/ 	.short	0x0001
        /*0062*/ 	.short	0x0008
        /*0064*/ 	.byte	0x00, 0xf5, 0x21, 0x00


	//----- nvinfo : EIATTR_KPARAM_INFO
	.align		4
.L_191:
        /*0068*/ 	.byte	0x04, 0x17
        /*006a*/ 	.short	(.L_193 - .L_192)
.L_192:
        /*006c*/ 	.word	0x00000000
        /*0070*/ 	.short	0x0000
        /*0072*/ 	.short	0x0000
        /*0074*/ 	.byte	0x00, 0xf5, 0x21, 0x00


	//----- nvinfo : EIATTR_SPARSE_MMA_MASK
	.align		4
.L_193:
        /*0078*/ 	.byte	0x03, 0x50
        /*007a*/ 	.short	0x0000


	//----- nvinfo : EIATTR_MAXREG_COUNT
	.align		4
        /*007c*/ 	.byte	0x03, 0x1b
        /*007e*/ 	.short	0x00ff


	//----- nvinfo : EIATTR_MERCURY_ISA_VERSION
	.align		4
        /*0080*/ 	.byte	0x03, 0x5f
        /*0082*/ 	.short	0x0101


	//----- nvinfo : EIATTR_VRC_CTA_INIT_COUNT
	.align		4
        /*0084*/ 	.byte	0x02, 0x4a
	.zero		1
	.zero		1


	//----- nvinfo : EIATTR_EXIT_INSTR_OFFSETS
	.align		4
        /*0088*/ 	.byte	0x04, 0x1c
        /*008a*/ 	.short	(.L_195 - .L_194)


	//   ....[0]....
.L_194:
        /*008c*/ 	.word	0x00000070


	//   ....[1]....
        /*0090*/ 	.word	0x00000170


	//   ....[2]....
        /*0094*/ 	.word	0x000001b0


	//   ....[3]....
        /*0098*/ 	.word	0x00000210


	//   ....[4]....
        /*009c*/ 	.word	0x00000250


	//----- nvinfo : EIATTR_CRS_STACK_SIZE
	.align		4
.L_195:
        /*00a0*/ 	.byte	0x04, 0x1e
        /*00a2*/ 	.short	(.L_197 - .L_196)
.L_196:
        /*00a4*/ 	.word	0x00000000


	//----- nvinfo : EIATTR_CBANK_PARAM_SIZE
	.align		4
.L_197:
        /*00a8*/ 	.byte	0x03, 0x19
        /*00aa*/ 	.short	0x002c


	//----- nvinfo : EIATTR_PARAM_CBANK
	.align		4
        /*00ac*/ 	.byte	0x04, 0x0a
        /*00ae*/ 	.short	(.L_199 - .L_198)
	.align		4
.L_198:
        /*00b0*/ 	.word	index@(.nv.constant0._Z22kernel_customErrorCalcPfS_fffS_i)
        /*00b4*/ 	.short	0x0380
        /*00b6*/ 	.short	0x002c


	//----- nvinfo : EIATTR_SW_WAR
	.align		4
.L_199:
        /*00b8*/ 	.byte	0x04, 0x36
        /*00ba*/ 	.short	(.L_201 - .L_200)
.L_200:
        /*00bc*/ 	.word	0x00000008
.L_201:


//--------------------- .nv.info._Z21kernel_binarizeOneMaxPfS_i --------------------------
	.section	.nv.info._Z21kernel_binarizeOneMaxPfS_i,"",@"SHT_CUDA_INFO"
	.sectionflags	@""
	.align	4


	//----- nvinfo : EIATTR_CUDA_API_VERSION
	.align		4
        /*0000*/ 	.byte	0x04, 0x37
        /*0002*/ 	.short	(.L_203 - .L_202)
.L_202:
        /*0004*/ 	.word	0x00000082


	//----- nvinfo : EIATTR_KPARAM_INFO
	.align		4
.L_203:
        /*0008*/ 	.byte	0x04, 0x17
        /*000a*/ 	.short	(.L_205 - .L_204)
.L_204:
        /*000c*/ 	.word	0x00000000
        /*0010*/ 	.short	0x0002
        /*0012*/ 	.short	0x0010
        /*0014*/ 	.byte	0x00, 0xf0, 0x11, 0x00


	//----- nvinfo : EIATTR_KPARAM_INFO
	.align		4
.L_205:
        /*0018*/ 	.byte	0x04, 0x17
        /*001a*/ 	.short	(.L_207 - .L_206)
.L_206:
        /*001c*/ 	.word	0x00000000
        /*0020*/ 	.short	0x0001
        /*0022*/ 	.short	0x0008
        /*0024*/ 	.byte	0x00, 0xf5, 0x21, 0x00


	//----- nvinfo : EIATTR_KPARAM_INFO
	.align		4
.L_207:
        /*0028*/ 	.byte	0x04, 0x17
        /*002a*/ 	.short	(.L_209 - .L_208)
.L_208:
        /*002c*/ 	.word	0x00000000
        /*0030*/ 	.short	0x0000
        /*0032*/ 	.short	0x0000
        /*0034*/ 	.byte	0x00, 0xf5, 0x21, 0x00


	//----- nvinfo : EIATTR_SPARSE_MMA_MASK
	.align		4
.L_209:
        /*0038*/ 	.byte	0x03, 0x50
        /*003a*/ 	.short	0x0000


	//----- nvinfo : EIATTR_MAXREG_COUNT
	.align		4
        /*003c*/ 	.byte	0x03, 0x1b
        /*003e*/ 	.short	0x00ff


	//----- nvinfo : EIATTR_MERCURY_ISA_VERSION
	.align		4
        /*0040*/ 	.byte	0x03, 0x5f
        /*0042*/ 	.short	0x0101


	//----- nvinfo : EIATTR_VRC_CTA_INIT_COUNT
	.align		4
        /*0044*/ 	.byte	0x02, 0x4a
	.zero		1
	.zero		1


	//----- nvinfo : EIATTR_EXIT_INSTR_OFFSETS
	.align		4
        /*0048*/ 	.byte	0x04, 0x1c
        /*004a*/ 	.short	(.L_211 - .L_210)


	//   ....[0]....
.L_210:
        /*004c*/ 	.word	0x00000e70


	//----- nvinfo : EIATTR_CBANK_PARAM_SIZE
	.align		4
.L_211:
        /*0050*/ 	.byte	0x03, 0x19
        /*0052*/ 	.short	0x0014


	//----- nvinfo : EIATTR_PARAM_CBANK
	.align		4
        /*0054*/ 	.byte	0x04, 0x0a
        /*0056*/ 	.short	(.L_213 - .L_212)
	.align		4
.L_212:
        /*0058*/ 	.word	index@(.nv.constant0._Z21kernel_binarizeOneMaxPfS_i)
        /*005c*/ 	.short	0x0380
        /*005e*/ 	.short	0x0014


	//----- nvinfo : EIATTR_SW_WAR
	.align		4
.L_213:
        /*0060*/ 	.byte	0x04, 0x36
        /*0062*/ 	.short	(.L_215 - .L_214)
.L_214:
        /*0064*/ 	.word	0x00000008
.L_215:


//--------------------- .nv.info._Z15kernel_binarizePffS_i --------------------------
	.section	.nv.info._Z15kernel_binarizePffS_i,"",@"SHT_CUDA_INFO"
	.sectionflags	@""
	.align	4


	//----- nvinfo : EIATTR_CUDA_API_VERSION
	.align		4
        /*0000*/ 	.byte	0x04, 0x37
        /*0002*/ 	.short	(.L_217 - .L_216)
.L_216:
        /*0004*/ 	.word	0x00000082


	//----- nvinfo : EIATTR_KPARAM_INFO
	.align		4
.L_217:
        /*0008*/ 	.byte	0x04, 0x17
        /*000a*/ 	.short	(.L_219 - .L_218)
.L_218:
        /*000c*/ 	.word	0x00000000
        /*0010*/ 	.short	0x0003
        /*0012*/ 	.short	0x0018
        /*0014*/ 	.byte	0x00, 0xf0, 0x11, 0x00


	//----- nvinfo : EIATTR_KPARAM_INFO
	.align		4
.L_219:
        /*0018*/ 	.byte	0x04, 0x17
        /*001a*/ 	.short	(.L_221 - .L_220)
.L_220:
        /*001c*/ 	.word	0x00000000
        /*0020*/ 	.short	0x0002
        /*0022*/ 	.short	0x0010
        /*0024*/ 	.byte	0x00, 0xf5, 0x21, 0x00


	//----- nvinfo : EIATTR_KPARAM_INFO
	.align		4
.L_221:
        /*0028*/ 	.byte	0x04, 0x17
        /*002a*/ 	.short	(.L_223 - .L_222)
.L_222:
        /*002c*/ 	.word	0x00000000
        /*0030*/ 	.short	0x0001
        /*0032*/ 	.short	0x0008
        /*0034*/ 	.byte	0x00, 0xf0, 0x11, 0x00


	//----- nvinfo : EIATTR_KPARAM_INFO
	.align		4
.L_223:
        /*0038*/ 	.byte	0x04, 0x17
        /*003a*/ 	.short	(.L_225 - .L_224)
.L_224:
        /*003c*/ 	.word	0x00000000
        /*0040*/ 	.short	0x0000
        /*0042*/ 	.short	0x0000
        /*0044*/ 	.byte	0x00, 0xf5, 0x21, 0x00


	//----- nvinfo : EIATTR_SPARSE_MMA_MASK
	.align		4
.L_225:
        /*0048*/ 	.byte	0x03, 0x50
        /*004a*/ 	.short	0x0000


	//----- nvinfo : EIATTR_MAXREG_COUNT
	.align		4
        /*004c*/ 	.byte	0x03, 0x1b
        /*004e*/ 	.short	0x00ff


	//----- nvinfo : EIATTR_MERCURY_ISA_VERSION
	.align		4
        /*0050*/ 	.byte	0x03, 0x5f
        /*0052*/ 	.short	0x0101


	//----- nvinfo : EIATTR_VRC_CTA_INIT_COUNT
	.align		4
        /*0054*/ 	.byte	0x02, 0x4a
	.zero		1
	.zero		1


	//----- nvinfo : EIATTR_EXIT_INSTR_OFFSETS
	.align		4
        /*0058*/ 	.byte	0x04, 0x1c
        /*005a*/ 	.short	(.L_227 - .L_226)


	//   ....[0]....
.L_226:
        /*005c*/ 	.word	0x00000070


	//   ....[1]....
        /*0060*/ 	.word	0x00000110


	//----- nvinfo : EIATTR_CBANK_PARAM_SIZE
	.align		4
.L_227:
        /*0064*/ 	.byte	0x03, 0x19
        /*0066*/ 	.short	0x001c


	//----- nvinfo : EIATTR_PARAM_CBANK
	.align		4
        /*0068*/ 	.byte	0x04, 0x0a
        /*006a*/ 	.short	(.L_229 - .L_228)
	.align		4
.L_228:
        /*006c*/ 	.word	index@(.nv.constant0._Z15kernel_binarizePffS_i)
        /*0070*/ 	.short	0x0380
        /*0072*/ 	.short	0x001c


	//----- nvinfo : EIATTR_SW_WAR
	.align		4
.L_229:
        /*0074*/ 	.byte	0x04, 0x36
        /*0076*/ 	.short	(.L_231 - .L_230)
.L_230:
        /*0078*/ 	.word	0x00000008
.L_231:


//--------------------- .nv.info._Z11kernel_tanhPfS_i --------------------------
	.section	.nv.info._Z11kernel_tanhPfS_i,"",@"SHT_CUDA_INFO"
	.sectionflags	@""
	.align	4


	//----- nvinfo : EIATTR_CUDA_API_VERSION
	.align		4
        /*0000*/ 	.byte	0x04, 0x37
        /*0002*/ 	.short	(.L_233 - .L_232)
.L_232:
        /*0004*/ 	.word	0x00000082


	//----- nvinfo : EIATTR_KPARAM_INFO
	.align		4
.L_233:
        /*0008*/ 	.byte	0x04, 0x17
        /*000a*/ 	.short	(.L_235 - .L_234)
.L_234:
        /*000c*/ 	.word	0x00000000
        /*0010*/ 	.short	0x0002
        /*0012*/ 	.short	0x0010
        /*0014*/ 	.byte	0x00, 0xf0, 0x11, 0x00


	//----- nvinfo : EIATTR_KPARAM_INFO
	.align		4
.L_235:
        /*0018*/ 	.byte	0x04, 0x17
        /*001a*/ 	.short	(.L_237 - .L_236)
.L_236:
        /*001c*/ 	.word	0x00000000
        /*0020*/ 	.short	0x0001
        /*0022*/ 	.short	0x0008
        /*0024*/ 	.byte	0x00, 0xf5, 0x21, 0x00


	//----- nvinfo : EIATTR_KPARAM_INFO
	.align		4
.L_237:
        /*0028*/ 	.byte	0x04, 0x17
        /*002a*/ 	.short	(.L_239 - .L_238)
.L_238:
        /*002c*/ 	.word	0x00000000
        /*0030*/ 	.short	0x0000
        /*0032*/ 	.short	0x0000
        /*0034*/ 	.byte	0x00, 0xf5, 0x21, 0x00


	//----- nvinfo : EIATTR_SPARSE_MMA_MASK
	.align		4
.L_239:
        /*0038*/ 	.byte	0x03, 0x50
        /*003a*/ 	.short	0x0000


	//----- nvinfo : EIATTR_MAXREG_COUNT
	.align		4
        /*003c*/ 	.byte	0x03, 0x1b
        /*003e*/ 	.short	0x00ff


	//----- nvinfo : EIATTR_MERCURY_ISA_VERSION
	.align		4
        /*0040*/ 	.byte	0x03, 0x5f
        /*0042*/ 	.short	0x0101


	//----- nvinfo : EIATTR_VRC_CTA_INIT_COUNT
	.align		4
        /*0044*/ 	.byte	0x02, 0x4a
	.zero		1
	.zero		1


	//----- nvinfo : EIATTR_EXIT_INSTR_OFFSETS
	.align		4
        /*0048*/ 	.byte	0x04, 0x1c
        /*004a*/ 	.short	(.L_241 - .L_240)


	//   ....[0]....
.L_240:
        /*004c*/ 	.word	0x00000070


	//   ....[1]....
        /*0050*/ 	.word	0x00000270


	//----- nvinfo : EIATTR_CRS_STACK_SIZE
	.align		4
.L_241:
        /*0054*/ 	.byte	0x04, 0x1e
        /*0056*/ 	.short	(.L_243 - .L_242)
.L_242:
        /*0058*/ 	.word	0x00000000


	//----- nvinfo : EIATTR_CBANK_PARAM_SIZE
	.align		4
.L_243:
        /*005c*/ 	.byte	0x03, 0x19
        /*005e*/ 	.short	0x0014


	//----- nvinfo : EIATTR_PARAM_CBANK
	.align		4
        /*0060*/ 	.byte	0x04, 0x0a
        /*0062*/ 	.short	(.L_245 - .L_244)
	.align		4
.L_244:
        /*0064*/ 	.word	index@(.nv.constant0._Z11kernel_tanhPfS_i)
        /*0068*/ 	.short	0x0380
        /*006a*/ 	.short	0x0014


	//----- nvinfo : EIATTR_SW_WAR
	.align		4
.L_245:
        /*006c*/ 	.byte	0x04, 0x36
        /*006e*/ 	.short	(.L_247 - .L_246)
.L_246:
        /*0070*/ 	.word	0x00000008
.L_247:


//--------------------- .nv.info._Z19kernel_sigmoidDerivPfS_i --------------------------
	.section	.nv.info._Z19kernel_sigmoidDerivPfS_i,"",@"SHT_CUDA_INFO"
	.sectionflags	@""
	.align	4


	//----- nvinfo : EIATTR_CUDA_API_VERSION
	.align		4
        /*0000*/ 	.byte	0x04, 0x37
        /*0002*/ 	.short	(.L_249 - .L_248)
.L_248:
        /*0004*/ 	.word	0x00000082


	//----- nvinfo : EIATTR_KPARAM_INFO
	.align		4
.L_249:
        /*0008*/ 	.byte	0x04, 0x17
        /*000a*/ 	.short	(.L_251 - .L_250)
.L_250:
        /*000c*/ 	.word	0x00000000
        /*0010*/ 	.short	0x0002
        /*0012*/ 	.short	0x0010
        /*0014*/ 	.byte	0x00, 0xf0, 0x11, 0x00


	//----- nvinfo : EIATTR_KPARAM_INFO
	.align		4
.L_251:
        /*0018*/ 	.byte	0x04, 0x17
        /*001a*/ 	.short	(.L_253 - .L_252)
.L_252:
        /*001c*/ 	.word	0x00000000
        /*0020*/ 	.short	0x0001
        /*0022*/ 	.short	0x0008
        /*0024*/ 	.byte	0x00, 0xf5, 0x21, 0x00


	//----- nvinfo : EIATTR_KPARAM_INFO
	.align		4
.L_253:
        /*0028*/ 	.byte	0x04, 0x17
        /*002a*/ 	.short	(.L_255 - .L_254)
.L_254:
        /*002c*/ 	.word	0x00000000
        /*0030*/ 	.short	0x0000
        /*0032*/ 	.short	0x0000
        /*0034*/ 	.byte	0x00, 0xf5, 0x21, 0x00


	//----- nvinfo : EIATTR_SPARSE_MMA_MASK
	.align		4
.L_255:
        /*0038*/ 	.byte	0x03, 0x50
        /*003a*/ 	.short	0x0000


	//----- nvinfo : EIATTR_MAXREG_COUNT
	.align		4
        /*003c*/ 	.byte	0x03, 0x1b
        /*003e*/ 	.short	0x00ff


	//----- nvinfo : EIATTR_MERCURY_ISA_VERSION
	.align		4
        /*0040*/ 	.byte	0x03, 0x5f
        /*0042*/ 	.short	0x0101


	//----- nvinfo : EIATTR_VRC_CTA_INIT_COUNT
	.align		4
        /*0044*/ 	.byte	0x02, 0x4a
	.zero		1
	.zero		1


	//----- nvinfo : EIATTR_EXIT_INSTR_OFFSETS
	.align		4
        /*0048*/ 	.byte	0x04, 0x1c
        /*004a*/ 	.short	(.L_257 - .L_256)


	//   ....[0]....
.L_256:
        /*004c*/ 	.word	0x00000070


	//   ....[1]....
        /*0050*/ 	.word	0x00000220


	//----- nvinfo : EIATTR_CRS_STACK_SIZE
	.align		4
.L_257:
        /*0054*/ 	.byte	0x04, 0x1e
        /*0056*/ 	.short	(.L_259 - .L_258)
.L_258:
        /*0058*/ 	.word	0x00000000


	//----- nvinfo : EIATTR_CBANK_PARAM_SIZE
	.align		4
.L_259:
        /*005c*/ 	.byte	0x03, 0x19
        /*005e*/ 	.short	0x0014


	//----- nvinfo : EIATTR_PARAM_CBANK
	.align		4
        /*0060*/ 	.byte	0x04, 0x0a
        /*0062*/ 	.short	(.L_261 - .L_260)
	.align		4
.L_260:
        /*0064*/ 	.word	index@(.nv.constant0._Z19kernel_sigmoidDerivPfS_i)
        /*0068*/ 	.short	0x0380
        /*006a*/ 	.short	0x0014


	//----- nvinfo : EIATTR_SW_WAR
	.align		4
.L_261:
        /*006c*/ 	.byte	0x04, 0x36
        /*006e*/ 	.short	(.L_263 - .L_262)
.L_262:
        /*0070*/ 	.word	0x00000008
.L_263:


//--------------------- .nv.info._Z14kernel_sigmoidPfS_i --------------------------
	.section	.nv.info._Z14kernel_sigmoidPfS_i,"",@"SHT_CUDA_INFO"
	.sectionflags	@""
	.align	4


	//----- nvinfo : EIATTR_CUDA_API_VERSION
	.align		4
        /*0000*/ 	.byte	0x04, 0x37
        /*0002*/ 	.short	(.L_265 - .L_264)
.L_264:
        /*0004*/ 	.word	0x00000082


	//----- nvinfo : EIATTR_KPARAM_INFO
	.align		4
.L_265:
        /*0008*/ 	.byte	0x04, 0x17
        /*000a*/ 	.short	(.L_267 - .L_266)
.L_266:
        /*000c*/ 	.word	0x00000000
        /*0010*/ 	.short	0x0002
        /*0012*/ 	.short	0x0010
        /*0014*/ 	.byte	0x00, 0xf0, 0x11, 0x00


	//----- nvinfo : EIATTR_KPARAM_INFO
	.align		4
.L_267:
        /*0018*/ 	.byte	0x04, 0x17
        /*001a*/ 	.short	(.L_269 - .L_268)
.L_268:
        /*001c*/ 	.word	0x00000000
        /*0020*/ 	.short	0x0001
        /*0022*/ 	.short	0x0008
        /*0024*/ 	.byte	0x00, 0xf5, 0x21, 0x00


	//----- nvinfo : EIATTR_KPARAM_INFO
	.align		4
.L_269:
        /*0028*/ 	.byte	0x04, 0x17
        /*002a*/ 	.short	(.L_271 - .L_270)
.L_270:
        /*002c*/ 	.word	0x00000000
        /*0030*/ 	.short	0x0000
        /*0032*/ 	.short	0x0000
        /*0034*/ 	.byte	0x00, 0xf5, 0x21, 0x00


	//----- nvinfo : EIATTR_SPARSE_MMA_MASK
	.align		4
.L_271:
        /*0038*/ 	.byte	0x03, 0x50
        /*003a*/ 	.short	0x0000


	//----- nvinfo : EIATTR_MAXREG_COUNT
	.align		4
        /*003c*/ 	.byte	0x03, 0x1b
        /*003e*/ 	.short	0x00ff


	//----- nvinfo : EIATTR_MERCURY_ISA_VERSION
	.align		4
        /*0040*/ 	.byte	0x03, 0x5f
        /*0042*/ 	.short	0x0101


	//----- nvinfo : EIATTR_VRC_CTA_INIT_COUNT
	.align		4
        /*0044*/ 	.byte	0x02, 0x4a
	.zero		1
	.zero		1


	//----- nvinfo : EIATTR_EXIT_INSTR_OFFSETS
	.align		4
        /*0048*/ 	.byte	0x04, 0x1c
        /*004a*/ 	.short	(.L_273 - .L_272)


	//   ....[0]....
.L_272:
        /*004c*/ 	.word	0x00000070


	//   ....[1]....
        /*0050*/ 	.word	0x00000290


	//----- nvinfo : EIATTR_CRS_STACK_SIZE
	.align		4
.L_273:
        /*0054*/ 	.byte	0x04, 0x1e
        /*0056*/ 	.short	(.L_275 - .L_274)
.L_274:
        /*0058*/ 	.word	0x00000000


	//----- nvinfo : EIATTR_CBANK_PARAM_SIZE
	.align		4
.L_275:
        /*005c*/ 	.byte	0x03, 0x19
        /*005e*/ 	.short	0x0014


	//----- nvinfo : EIATTR_PARAM_CBANK
	.align		4
        /*0060*/ 	.byte	0x04, 0x0a
        /*0062*/ 	.short	(.L_277 - .L_276)
	.align		4
.L_276:
        /*0064*/ 	.word	index@(.nv.constant0._Z14kernel_sigmoidPfS_i)
        /*0068*/ 	.short	0x0380
        /*006a*/ 	.short	0x0014


	//----- nvinfo : EIATTR_SW_WAR
	.align		4
.L_277:
        /*006c*/ 	.byte	0x04, 0x36
        /*006e*/ 	.short	(.L_279 - .L_278)
.L_278:
        /*0070*/ 	.word	0x00000008
.L_279:


//--------------------- .nv.info._Z14kernel_psquarePfS_i --------------------------
	.section	.nv.info._Z14kernel_psquarePfS_i,"",@"SHT_CUDA_INFO"
	.sectionflags	@""
	.align	4


	//----- nvinfo : EIATTR_CUDA_API_VERSION
	.align		4
        /*0000*/ 	.byte	0x04, 0x37
        /*0002*/ 	.short	(.L_281 - .L_280)
.L_280:
        /*0004*/ 	.word	0x00000082


	//----- nvinfo : EIATTR_KPARAM_INFO
	.align		4
.L_281:
        /*0008*/ 	.byte	0x04, 0x17
        /*000a*/ 	.short	(.L_283 - .L_282)
.L_282:
        /*000c*/ 	.word	0x00000000
        /*0010*/ 	.short	0x0002
        /*0012*/ 	.short	0x0010
        /*0014*/ 	.byte	0x00, 0xf0, 0x11, 0x00


	//----- nvinfo : EIATTR_KPARAM_INFO
	.align		4
.L_283:
        /*0018*/ 	.byte	0x04, 0x17
        /*001a*/ 	.short	(.L_285 - .L_284)
.L_284:
        /*001c*/ 	.word	0x00000000
        /*0020*/ 	.short	0x0001
        /*0022*/ 	.short	0x0008
        /*0024*/ 	.byte	0x00, 0xf5, 0x21, 0x00


	//----- nvinfo : EIATTR_KPARAM_INFO
	.align		4
.L_285:
        /*0028*/ 	.byte	0x04, 0x17
        /*002a*/ 	.short	(.L_287 - .L_286)
.L_286:
        /*002c*/ 	.word	0x00000000
        /*0030*/ 	.short	0x0000
        /*0032*/ 	.short	0x0000
        /*0034*/ 	.byte	0x00, 0xf5, 0x21, 0x00


	//----- nvinfo : EIATTR_SPARSE_MMA_MASK
	.align		4
.L_287:
        /*0038*/ 	.byte	0x03, 0x50
        /*003a*/ 	.short	0x0000


	//----- nvinfo : EIATTR_MAXREG_COUNT
	.align		4
        /*003c*/ 	.byte	0x03, 0x1b
        /*003e*/ 	.short	0x00ff


	//----- nvinfo : EIATTR_MERCURY_ISA_VERSION
	.align		4
        /*0040*/ 	.byte	0x03, 0x5f
        /*0042*/ 	.short	0x0101


	//----- nvinfo : EIATTR_VRC_CTA_INIT_COUNT
	.align		4
        /*0044*/ 	.byte	0x02, 0x4a
	.zero		1
	.zero		1


	//----- nvinfo : EIATTR_EXIT_INSTR_OFFSETS
	.align		4
        /*0048*/ 	.byte	0x04, 0x1c
        /*004a*/ 	.short	(.L_289 - .L_288)


	//   ....[0]....
.L_288:
        /*004c*/ 	.word	0x00000070


	//   ....[1]....
        /*0050*/ 	.word	0x00000100


	//----- nvinfo : EIATTR_CBANK_PARAM_SIZE
	.align		4
.L_289:
        /*0054*/ 	.byte	0x03, 0x19
        /*0056*/ 	.short	0x0014


	//----- nvinfo : EIATTR_PARAM_CBANK
	.align		4
        /*0058*/ 	.byte	0x04, 0x0a
        /*005a*/ 	.short	(.L_291 - .L_290)
	.align		4
.L_290:
        /*005c*/ 	.word	index@(.nv.constant0._Z14kernel_psquarePfS_i)
        /*0060*/ 	.short	0x0380
        /*0062*/ 	.short	0x0014


	//----- nvinfo : EIATTR_SW_WAR
	.align		4
.L_291:
        /*0064*/ 	.byte	0x04, 0x36
        /*0066*/ 	.short	(.L_293 - .L_292)
.L_292:
        /*0068*/ 	.word	0x00000008
.L_293:


//--------------------- .nv.info._Z12kernel_pmultPfS_S_i --------------------------
	.section	.nv.info._Z12kernel_pmultPfS_S_i,"",@"SHT_CUDA_INFO"
	.sectionflags	@""
	.align	4


	//----- nvinfo : EIATTR_CUDA_API_VERSION
	.align		4
        /*0000*/ 	.byte	0x04, 0x37
        /*0002*/ 	.short	(.L_295 - .L_294)
.L_294:
        /*0004*/ 	.word	0x00000082


	//----- nvinfo : EIATTR_KPARAM_INFO
	.align		4
.L_295:
        /*0008*/ 	.byte	0x04, 0x17
        /*000a*/ 	.short	(.L_297 - .L_296)
.L_296:
        /*000c*/ 	.word	0x00000000
        /*0010*/ 	.short	0x0003
        /*0012*/ 	.short	0x0018
        /*0014*/ 	.byte	0x00, 0xf0, 0x11, 0x00


	//----- nvinfo : EIATTR_KPARAM_INFO
	.align		4
.L_297:
        /*0018*/ 	.byte	0x04, 0x17
        /*001a*/ 	.short	(.L_299 - .L_298)
.L_298:
        /*001c*/ 	.word	0x00000000
        /*0020*/ 	.short	0x0002
        /*0022*/ 	.short	0x0010
        /*0024*/ 	.byte	0x00, 0xf5, 0x21, 0x00


	//----- nvinfo : EIATTR_KPARAM_INFO
	.align		4
.L_299:
        /*0028*/ 	.byte	0x04, 0x17
        /*002a*/ 	.short	(.L_301 - .L_300)
.L_300:
        /*002c*/ 	.word	0x00000000
        /*0030*/ 	.short	0x0001
        /*0032*/ 	.short	0x0008
        /*0034*/ 	.byte	0x00, 0xf5, 0x21, 0x00


	//----- nvinfo : EIATTR_KPARAM_INFO
	.align		4
.L_301:
        /*0038*/ 	.byte	0x04, 0x17
        /*003a*/ 	.short	(.L_303 - .L_302)
.L_302:
        /*003c*/ 	.word	0x00000000
        /*0040*/ 	.short	0x0000
        /*0042*/ 	.short	0x0000
        /*0044*/ 	.byte	0x00, 0xf5, 0x21, 0x00


	//----- nvinfo : EIATTR_SPARSE_MMA_MASK
	.align		4
.L_303:
        /*0048*/ 	.byte	0x03, 0x50
        /*004a*/ 	.short	0x0000


	//----- nvinfo : EIATTR_MAXREG_COUNT
	.align		4
        /*004c*/ 	.byte	0x03, 0x1b
        /*004e*/ 	.short	0x00ff


	//----- nvinfo : EIATTR_MERCURY_ISA_VERSION
	.align		4
        /*0050*/ 	.byte	0x03, 0x5f
        /*0052*/ 	.short	0x0101


	//----- nvinfo : EIATTR_VRC_CTA_INIT_COUNT
	.align		4
        /*0054*/ 	.byte	0x02, 0x4a
	.zero		1
	.zero		1


	//----- nvinfo : EIATTR_EXIT_INSTR_OFFSETS
	.align		4
        /*0058*/ 	.byte	0x04, 0x1c
        /*005a*/ 	.short	(.L_305 - .L_304)


	//   ....[0]....
.L_304:
        /*005c*/ 	.word	0x00000070


	//   ....[1]....
        /*0060*/ 	.word	0x00000130


	//----- nvinfo : EIATTR_CBANK_PARAM_SIZE
	.align		4
.L_305:
        /*0064*/ 	.byte	0x03, 0x19
        /*0066*/ 	.short	0x001c


	//----- nvinfo : EIATTR_PARAM_CBANK
	.align		4
        /*0068*/ 	.byte	0x04, 0x0a
        /*006a*/ 	.short	(.L_307 - .L_306)
	.align		4
.L_306:
        /*006c*/ 	.word	index@(.nv.constant0._Z12kernel_pmultPfS_S_i)
        /*0070*/ 	.short	0x0380
        /*0072*/ 	.short	0x001c


	//----- nvinfo : EIATTR_SW_WAR
	.align		4
.L_307:
        /*0074*/ 	.byte	0x04, 0x36
        /*0076*/ 	.short	(.L_309 - .L_308)
.L_308:
        /*0078*/ 	.word	0x00000008
.L_309:


//--------------------- .nv.info._Z10kernel_subPfS_S_i --------------------------
	.section	.nv.info._Z10kernel_subPfS_S_i,"",@"SHT_CUDA_INFO"
	.sectionflags	@""
	.align	4


	//----- nvinfo : EIATTR_CUDA_API_VERSION
	.align		4
        /*0000*/ 	.byte	0x04, 0x37
        /*0002*/ 	.short	(.L_311 - .L_310)
.L_310:
        /*0004*/ 	.word	0x00000082


	//----- nvinfo : EIATTR_KPARAM_INFO
	.align		4
.L_311:
        /*0008*/ 	.byte	0x04, 0x17
        /*000a*/ 	.short	(.L_313 - .L_312)
.L_312:
        /*000c*/ 	.word	0x00000000
        /*0010*/ 	.short	0x0003
        /*0012*/ 	.short	0x0018
        /*0014*/ 	.byte	0x00, 0xf0, 0x11, 0x00


	//----- nvinfo : EIATTR_KPARAM_INFO
	.align		4
.L_313:
        /*0018*/ 	.byte	0x04, 0x17
        /*001a*/ 	.short	(.L_315 - .L_314)
.L_314:
        /*001c*/ 	.word	0x00000000
        /*0020*/ 	.short	0x0002
        /*0022*/ 	.short	0x0010
        /*0024*/ 	.byte	0x00, 0xf5, 0x21, 0x00


	//----- nvinfo : EIATTR_KPARAM_INFO
	.align		4
.L_315:
        /*0028*/ 	.byte	0x04, 0x17
        /*002a*/ 	.short	(.L_317 - .L_316)
.L_316:
        /*002c*/ 	.word	0x00000000
        /*0030*/ 	.short	0x0001
        /*0032*/ 	.short	0x0008
        /*0034*/ 	.byte	0x00, 0xf5, 0x21, 0x00


	//----- nvinfo : EIATTR_KPARAM_INFO
	.align		4
.L_317:
        /*0038*/ 	.byte	0x04, 0x17
        /*003a*/ 	.short	(.L_319 - .L_318)
.L_318:
        /*003c*/ 	.word	0x00000000
        /*0040*/ 	.short	0x0000
        /*0042*/ 	.short	0x0000
        /*0044*/ 	.byte	0x00, 0xf5, 0x21, 0x00


	//----- nvinfo : EIATTR_SPARSE_MMA_MASK
	.align		4
.L_319:
        /*0048*/ 	.byte	0x03, 0x50
        /*004a*/ 	.short	0x0000


	//----- nvinfo : EIATTR_MAXREG_COUNT
	.align		4
        /*004c*/ 	.byte	0x03, 0x1b
        /*004e*/ 	.short	0x00ff


	//----- nvinfo : EIATTR_MERCURY_ISA_VERSION
	.align		4
        /*0050*/ 	.byte	0x03, 0x5f
        /*0052*/ 	.short	0x0101


	//----- nvinfo : EIATTR_VRC_CTA_INIT_COUNT
	.align		4
        /*0054*/ 	.byte	0x02, 0x4a
	.zero		1
	.zero		1


	//----- nvinfo : EIATTR_EXIT_INSTR_OFFSETS
	.align		4
        /*0058*/ 	.byte	0x04, 0x1c
        /*005a*/ 	.short	(.L_321 - .L_320)


	//   ....[0]....
.L_320:
        /*005c*/ 	.word	0x00000070


	//   ....[1]....
        /*0060*/ 	.word	0x00000130


	//----- nvinfo : EIATTR_CBANK_PARAM_SIZE
	.align		4
.L_321:
        /*0064*/ 	.byte	0x03, 0x19
        /*0066*/ 	.short	0x001c


	//----- nvinfo : EIATTR_PARAM_CBANK
	.align		4
        /*0068*/ 	.byte	0x04, 0x0a
        /*006a*/ 	.short	(.L_323 - .L_322)
	.align		4
.L_322:
        /*006c*/ 	.word	index@(.nv.constant0._Z10kernel_subPfS_S_i)
        /*0070*/ 	.short	0x0380
        /*0072*/ 	.short	0x001c


	//----- nvinfo : EIATTR_SW_WAR
	.align		4
.L_323:
        /*0074*/ 	.byte	0x04, 0x36
        /*0076*/ 	.short	(.L_325 - .L_324)
.L_324:
        /*0078*/ 	.word	0x00000008
.L_325:


//--------------------- .nv.info._Z10kernel_addPfS_S_i --------------------------
	.section	.nv.info._Z10kernel_addPfS_S_i,"",@"SHT_CUDA_INFO"
	.sectionflags	@""
	.align	4


	//----- nvinfo : EIATTR_CUDA_API_VERSION
	.align		4
        /*0000*/ 	.byte	0x04, 0x37
        /*0002*/ 	.short	(.L_327 - .L_326)
.L_326:
        /*0004*/ 	.word	0x00000082


	//----- nvinfo : EIATTR_KPARAM_INFO
	.align		4
.L_327:
        /*0008*/ 	.byte	0x04, 0x17
        /*000a*/ 	.short	(.L_329 - .L_328)
.L_328:
        /*000c*/ 	.word	0x00000000
        /*0010*/ 	.short	0x0003
        /*0012*/ 	.short	0x0018
        /*0014*/ 	.byte	0x00, 0xf0, 0x11, 0x00


	//----- nvinfo : EIATTR_KPARAM_INFO
	.align		4
.L_329:
        /*0018*/ 	.byte	0x04, 0x17
        /*001a*/ 	.short	(.L_331 - .L_330)
.L_330:
        /*001c*/ 	.word	0x00000000
        /*0020*/ 	.short	0x0002
        /*0022*/ 	.short	0x0010
        /*0024*/ 	.byte	0x00, 0xf5, 0x21, 0x00


	//----- nvinfo : EIATTR_KPARAM_INFO
	.align		4
.L_331:
        /*0028*/ 	.byte	0x04, 0x17
        /*002a*/ 	.short	(.L_333 - .L_332)
.L_332:
        /*002c*/ 	.word	0x00000000
        /*0030*/ 	.short	0x0001
        /*0032*/ 	.short	0x0008
        /*0034*/ 	.byte	0x00, 0xf5, 0x21, 0x00


	//----- nvinfo : EIATTR_KPARAM_INFO
	.align		4
.L_333:
        /*0038*/ 	.byte	0x04, 0x17
        /*003a*/ 	.short	(.L_335 - .L_334)
.L_334:
        /*003c*/ 	.word	0x00000000
        /*0040*/ 	.short	0x0000
        /*0042*/ 	.short	0x0000
        /*0044*/ 	.byte	0x00, 0xf5, 0x21, 0x00


	//----- nvinfo : EIATTR_SPARSE_MMA_MASK
	.align		4
.L_335:
        /*0048*/ 	.byte	0x03, 0x50
        /*004a*/ 	.short	0x0000


	//----- nvinfo : EIATTR_MAXREG_COUNT
	.align		4
        /*004c*/ 	.byte	0x03, 0x1b
        /*004e*/ 	.short	0x00ff


	//----- nvinfo : EIATTR_MERCURY_ISA_VERSION
	.align		4
        /*0050*/ 	.byte	0x03, 0x5f
        /*0052*/ 	.short	0x0101


	//----- nvinfo : EIATTR_VRC_CTA_INIT_COUNT
	.align		4
        /*0054*/ 	.byte	0x02, 0x4a
	.zero		1
	.zero		1


	//----- nvinfo : EIATTR_EXIT_INSTR_OFFSETS
	.align		4
        /*0058*/ 	.byte	0x04, 0x1c
        /*005a*/ 	.short	(.L_337 - .L_336)


	//   ....[0]....
.L_336:
        /*005c*/ 	.word	0x00000070


	//   ....[1]....
        /*0060*/ 	.word	0x00000130


	//----- nvinfo : EIATTR_CBANK_PARAM_SIZE
	.align		4
.L_337:
        /*0064*/ 	.byte	0x03, 0x19
        /*0066*/ 	.short	0x001c


	//----- nvinfo : EIATTR_PARAM_CBANK
	.align		4
        /*0068*/ 	.byte	0x04, 0x0a
        /*006a*/ 	.short	(.L_339 - .L_338)
	.align		4
.L_338:
        /*006c*/ 	.word	index@(.nv.constant0._Z10kernel_addPfS_S_i)
        /*0070*/ 	.short	0x0380
        /*0072*/ 	.short	0x001c


	//----- nvinfo : EIATTR_SW_WAR
	.align		4
.L_339:
        /*0074*/ 	.byte	0x04, 0x36
        /*0076*/ 	.short	(.L_341 - .L_340)
.L_340:
        /*0078*/ 	.word	0x00000008
.L_341:


//--------------------- .nv.info._Z10kernel_sclPfS_if --------------------------
	.section	.nv.info._Z10kernel_sclPfS_if,"",@"SHT_CUDA_INFO"
	.sectionflags	@""
	.align	4


	//----- nvinfo : EIATTR_CUDA_API_VERSION
	.align		4
        /*0000*/ 	.byte	0x04, 0x37
        /*0002*/ 	.short	(.L_343 - .L_342)
.L_342:
        /*0004*/ 	.word	0x00000082


	//----- nvinfo : EIATTR_KPARAM_INFO
	.align		4
.L_343:
        /*0008*/ 	.byte	0x04, 0x17
        /*000a*/ 	.short	(.L_345 - .L_344)
.L_344:
        /*000c*/ 	.word	0x00000000
        /*0010*/ 	.short	0x0003
        /*0012*/ 	.short	0x0014
        /*0014*/ 	.byte	0x00, 0xf0, 0x11, 0x00


	//----- nvinfo : EIATTR_KPARAM_INFO
	.align		4
.L_345:
        /*0018*/ 	.byte	0x04, 0x17
        /*001a*/ 	.short	(.L_347 - .L_346)
.L_346:
        /*001c*/ 	.word	0x00000000
        /*0020*/ 	.short	0x0002
        /*0022*/ 	.short	0x0010
        /*0024*/ 	.byte	0x00, 0xf0, 0x11, 0x00


	//----- nvinfo : EIATTR_KPARAM_INFO
	.align		4
.L_347:
        /*0028*/ 	.byte	0x04, 0x17
        /*002a*/ 	.short	(.L_349 - .L_348)
.L_348:
        /*002c*/ 	.word	0x00000000
        /*0030*/ 	.short	0x0001
        /*0032*/ 	.short	0x0008
        /*0034*/ 	.byte	0x00, 0xf5, 0x21, 0x00


	//----- nvinfo : EIATTR_KPARAM_INFO
	.align		4
.L_349:
        /*0038*/ 	.byte	0x04, 0x17
        /*003a*/ 	.short	(.L_351 - .L_350)
.L_350:
        /*003c*/ 	.word	0x00000000
        /*0040*/ 	.short	0x0000
        /*0042*/ 	.short	0x0000
        /*0044*/ 	.byte	0x00, 0xf5, 0x21, 0x00


	//----- nvinfo : EIATTR_SPARSE_MMA_MASK
	.align		4
.L_351:
        /*0048*/ 	.byte	0x03, 0x50
        /*004a*/ 	.short	0x0000


	//----- nvinfo : EIATTR_MAXREG_COUNT
	.align		4
        /*004c*/ 	.byte	0x03, 0x1b
        /*004e*/ 	.short	0x00ff


	//----- nvinfo : EIATTR_MERCURY_ISA_VERSION
	.align		4
        /*0050*/ 	.byte	0x03, 0x5f
        /*0052*/ 	.short	0x0101


	//----- nvinfo : EIATTR_VRC_CTA_INIT_COUNT
	.align		4
        /*0054*/ 	.byte	0x02, 0x4a
	.zero		1
	.zero		1


	//----- nvinfo : EIATTR_EXIT_INSTR_OFFSETS
	.align		4
        /*0058*/ 	.byte	0x04, 0x1c
        /*005a*/ 	.short	(.L_353 - .L_352)


	//   ....[0]....
.L_352:
        /*005c*/ 	.word	0x00000070


	//   ....[1]....
        /*0060*/ 	.word	0x00000110


	//----- nvinfo : EIATTR_CBANK_PARAM_SIZE
	.align		4
.L_353:
        /*0064*/ 	.byte	0x03, 0x19
        /*0066*/ 	.short	0x0018


	//----- nvinfo : EIATTR_PARAM_CBANK
	.align		4
        /*0068*/ 	.byte	0x04, 0x0a
        /*006a*/ 	.short	(.L_355 - .L_354)
	.align		4
.L_354:
        /*006c*/ 	.word	index@(.nv.constant0._Z10kernel_sclPfS_if)
        /*0070*/ 	.short	0x0380
        /*0072*/ 	.short	0x0018


	//----- nvinfo : EIATTR_SW_WAR
	.align		4
.L_355:
        /*0074*/ 	.byte	0x04, 0x36
        /*0076*/ 	.short	(.L_357 - .L_356)
.L_356:
        /*0078*/ 	.word	0x00000008
.L_357:


//--------------------- .nv.info._Z15kernel_addValuePfS_if --------------------------
	.section	.nv.info._Z15kernel_addValuePfS_if,"",@"SHT_CUDA_INFO"
	.sectionflags	@""
	.align	4


	//----- nvinfo : EIATTR_CUDA_API_VERSION
	.align		4
        /*0000*/ 	.byte	0x04, 0x37
        /*0002*/ 	.short	(.L_359 - .L_358)
.L_358:
        /*0004*/ 	.word	0x00000082


	//----- nvinfo : EIATTR_KPARAM_INFO
	.align		4
.L_359:
        /*0008*/ 	.byte	0x04, 0x17
        /*000a*/ 	.short	(.L_361 - .L_360)
.L_360:
        /*000c*/ 	.word	0x00000000
        /*0010*/ 	.short	0x0003
        /*0012*/ 	.short	0x0014
        /*0014*/ 	.byte	0x00, 0xf0, 0x11, 0x00


	//----- nvinfo : EIATTR_KPARAM_INFO
	.align		4
.L_361:
        /*0018*/ 	.byte	0x04, 0x17
        /*001a*/ 	.short	(.L_363 - .L_362)
.L_362:
        /*001c*/ 	.word	0x00000000
        /*0020*/ 	.short	0x0002
        /*0022*/ 	.short	0x0010
        /*0024*/ 	.byte	0x00, 0xf0, 0x11, 0x00


	//----- nvinfo : EIATTR_KPARAM_INFO
	.align		4
.L_363:
        /*0028*/ 	.byte	0x04, 0x17
        /*002a*/ 	.short	(.L_365 - .L_364)
.L_364:
        /*002c*/ 	.word	0x00000000
        /*0030*/ 	.short	0x0001
        /*0032*/ 	.short	0x0008
        /*0034*/ 	.byte	0x00, 0xf5, 0x21, 0x00


	//----- nvinfo : EIATTR_KPARAM_INFO
	.align		4
.L_365:
        /*0038*/ 	.byte	0x04, 0x17
        /*003a*/ 	.short	(.L_367 - .L_366)
.L_366:
        /*003c*/ 	.word	0x00000000
        /*0040*/ 	.short	0x0000
        /*0042*/ 	.short	0x0000
        /*0044*/ 	.byte	0x00, 0xf5, 0x21, 0x00


	//----- nvinfo : EIATTR_SPARSE_MMA_MASK
	.align		4
.L_367:
        /*0048*/ 	.byte	0x03, 0x50
        /*004a*/ 	.short	0x0000


	//----- nvinfo : EIATTR_MAXREG_COUNT
	.align		4
        /*004c*/ 	.byte	0x03, 0x1b
        /*004e*/ 	.short	0x00ff


	//----- nvinfo : EIATTR_MERCURY_ISA_VERSION
	.align		4
        /*0050*/ 	.byte	0x03, 0x5f
        /*0052*/ 	.short	0x0101


	//----- nvinfo : EIATTR_VRC_CTA_INIT_COUNT
	.align		4
        /*0054*/ 	.byte	0x02, 0x4a
	.zero		1
	.zero		1


	//----- nvinfo : EIATTR_EXIT_INSTR_OFFSETS
	.align		4
        /*0058*/ 	.byte	0x04, 0x1c
        /*005a*/ 	.short	(.L_369 - .L_368)


	//   ....[0]....
.L_368:
        /*005c*/ 	.word	0x00000070


	//   ....[1]....
        /*0060*/ 	.word	0x00000110


	//----- nvinfo : EIATTR_CBANK_PARAM_SIZE
	.align		4
.L_369:
        /*0064*/ 	.byte	0x03, 0x19
        /*0066*/ 	.short	0x0018


	//----- nvinfo : EIATTR_PARAM_CBANK
	.align		4
        /*0068*/ 	.byte	0x04, 0x0a
        /*006a*/ 	.short	(.L_371 - .L_370)
	.align		4
.L_370:
        /*006c*/ 	.word	index@(.nv.constant0._Z15kernel_addValuePfS_if)
        /*0070*/ 	.short	0x0380
        /*0072*/ 	.short	0x0018


	//----- nvinfo : EIATTR_SW_WAR
	.align		4
.L_371:
        /*0074*/ 	.byte	0x04, 0x36
        /*0076*/ 	.short	(.L_373 - .L_372)
.L_372:
        /*0078*/ 	.word	0x00000008
.L_373:


//--------------------- .nv.info._Z11kernel_initPfif --------------------------
	.section	.nv.info._Z11kernel_initPfif,"",@"SHT_CUDA_INFO"
	.sectionflags	@""
	.align	4


	//----- nvinfo : EIATTR_CUDA_API_VERSION
	.align		4
        /*0000*/ 	.byte	0x04, 0x37
        /*0002*/ 	.short	(.L_375 - .L_374)
.L_374:
        /*0004*/ 	.word	0x00000082


	//----- nvinfo : EIATTR_KPARAM_INFO
	.align		4
.L_375:
        /*0008*/ 	.byte	0x04, 0x17
        /*000a*/ 	.short	(.L_377 - .L_376)
.L_376:
        /*000c*/ 	.word	0x00000000
        /*0010*/ 	.short	0x0002
        /*0012*/ 	.short	0x000c
        /*0014*/ 	.byte	0x00, 0xf0, 0x11, 0x00


	//----- nvinfo : EIATTR_KPARAM_INFO
	.align		4
.L_377:
        /*0018*/ 	.byte	0x04, 0x17
        /*001a*/ 	.short	(.L_379 - .L_378)
.L_378:
        /*001c*/ 	.word	0x00000000
        /*0020*/ 	.short	0x0001
        /*0022*/ 	.short	0x0008
        /*0024*/ 	.byte	0x00, 0xf0, 0x11, 0x00


	//----- nvinfo : EIATTR_KPARAM_INFO
	.align		4
.L_379:
        /*0028*/ 	.byte	0x04, 0x17
        /*002a*/ 	.short	(.L_381 - .L_380)
.L_380:
        /*002c*/ 	.word	0x00000000
        /*0030*/ 	.short	0x0000
        /*0032*/ 	.short	0x0000
        /*0034*/ 	.byte	0x00, 0xf5, 0x21, 0x00


	//----- nvinfo : EIATTR_SPARSE_MMA_MASK
	.align		4
.L_381:
        /*0038*/ 	.byte	0x03, 0x50
        /*003a*/ 	.short	0x0000


	//----- nvinfo : EIATTR_MAXREG_COUNT
	.align		4
        /*003c*/ 	.byte	0x03, 0x1b
        /*003e*/ 	.short	0x00ff


	//----- nvinfo : EIATTR_MERCURY_ISA_VERSION
	.align		4
        /*0040*/ 	.byte	0x03, 0x5f
        /*0042*/ 	.short	0x0101


	//----- nvinfo : EIATTR_VRC_CTA_INIT_COUNT
	.align		4
        /*0044*/ 	.byte	0x02, 0x4a
	.zero		1
	.zero		1


	//----- nvinfo : EIATTR_EXIT_INSTR_OFFSETS
	.align		4
        /*0048*/ 	.byte	0x04, 0x1c
        /*004a*/ 	.short	(.L_383 - .L_382)


	//   ....[0]....
.L_382:
        /*004c*/ 	.word	0x00000070


	//   ....[1]....
        /*0050*/ 	.word	0x000000d0


	//----- nvinfo : EIATTR_CBANK_PARAM_SIZE
	.align		4
.L_383:
        /*0054*/ 	.byte	0x03, 0x19
        /*0056*/ 	.short	0x0010


	//----- nvinfo : EIATTR_PARAM_CBANK
	.align		4
        /*0058*/ 	.byte	0x04, 0x0a
        /*005a*/ 	.short	(.L_385 - .L_384)
	.align		4
.L_384:
        /*005c*/ 	.word	index@(.nv.constant0._Z11kernel_initPfif)
        /*0060*/ 	.short	0x0380
        /*0062*/ 	.short	0x0010


	//----- nvinfo : EIATTR_SW_WAR
	.align		4
.L_385:
        /*0064*/ 	.byte	0x04, 0x36
        /*0066*/ 	.short	(.L_387 - .L_386)
.L_386:
        /*0068*/ 	.word	0x00000008
.L_387:


//--------------------- .nv.callgraph             --------------------------
	.section	.nv.callgraph,"",@"SHT_CUDA_CALLGRAPH"
	.align	4
	.sectionentsize	8
	.align		4
        /*0000*/ 	.word	0x00000000
	.align		4
        /*0004*/ 	.word	0xffffffff
	.align		4
        /*0008*/ 	.word	0x00000000
	.align		4
        /*000c*/ 	.word	0xfffffffe
	.align		4
        /*0010*/ 	.word	0x00000000
	.align		4
        /*0014*/ 	.word	0xfffffffd
	.align		4
        /*0018*/ 	.word	0x00000000
	.align		4
        /*001c*/ 	.word	0xfffffffc


//--------------------- .text._Z16kernel_X_aVpb_pYPffS_fS_i --------------------------
	.section	.text._Z16kernel_X_aVpb_pYPffS_fS_i,"ax",@progbits
	.align	128
        .global         _Z16kernel_X_aVpb_pYPffS_fS_i
        .type           _Z16kernel_X_aVpb_pYPffS_fS_i,@function
        .size           _Z16kernel_X_aVpb_pYPffS_fS_i,(.L_x_56 - _Z16kernel_X_aVpb_pYPffS_fS_i)
        .other          _Z16kernel_X_aVpb_pYPffS_fS_i,@"STO_CUDA_ENTRY STV_DEFAULT"
_Z16kernel_X_aVpb_pYPffS_fS_i:
.text._Z16kernel_X_aVpb_pYPffS_fS_i:
[----:B------:R-:W-:Y:S01]  /*0000*/  LDC R1, c[0x0][0x37c] ;  /* 0x0000df00ff017b82 */ /* 0x000fe20000000800 */
[----:B------:R-:W0:Y:S07]  /*0010*/  S2R R0, SR_TID.X ;  /* 0x0000000000007919 */ /* 0x000e2e0000002100 */
[----:B------:R-:W0:Y:S01]  /*0020*/  S2UR UR4, SR_CTAID.X ;  /* 0x00000000000479c3 */ /* 0x000e220000002500 */
[----:B------:R-:W1:Y:S07]  /*0030*/  LDCU UR5, c[0x0][0x3a8] ;  /* 0x00007500ff0577ac */ /* 0x000e6e0008000800 */
[----:B------:R-:W0:Y:S02]  /*0040*/  LDC R9, c[0x0][0x360] ;  /* 0x0000d800ff097b82 */ /* 0x000e240000000800 */
[----:B0-----:R-:W-:-:S05]  /*0050*/  IMAD R9, R9, UR4, R0 ;  /* 0x0000000409097c24 */ /* 0x001fca000f8e0200 */
[----:B-1----:R-:W-:-:S13]  /*0060*/  ISETP.GE.AND P0, PT, R9, UR5, PT ;  /* 0x0000000509007c0c */ /* 0x002fda000bf06270 */
[----:B------:R-:W-:Y:S05]  /*0070*/  @P0 EXIT ;  /* 0x000000000000094d */ /* 0x000fea0003800000 */
[----:B------:R-:W0:Y:S01]  /*0080*/  LDC.64 R4, c[0x0][0x390] ;  /* 0x0000e400ff047b82 */ /* 0x000e220000000a00 */
[----:B------:R-:W1:Y:S01]  /*0090*/  LDCU.64 UR4, c[0x0][0x358] ;  /* 0x00006b00ff0477ac */ /* 0x000e620008000a00 */
[----:B------:R-:W2:Y:S06]  /*00a0*/  LDCU UR6, c[0x0][0x388] ;  /* 0x00007100ff0677ac */ /* 0x000eac0008000800 */
[----:B------:R-:W3:Y:S08]  /*00b0*/  LDC.64 R2, c[0x0][0x380] ;  /* 0x0000e000ff027b82 */ /* 0x000ef00000000a00 */
[----:B------:R-:W4:Y:S01]  /*00c0*/  LDC.64 R6, c[0x0][0x3a0] ;  /* 0x0000e800ff067b82 */ /* 0x000f220000000a00 */
[----:B0-----:R-:W-:-:S06]  /*00d0*/  IMAD.WIDE R4, R9, 0x4, R4 ;  /* 0x0000000409047825 */ /* 0x001fcc00078e0204 */
[----:B-1----:R-:W2:Y:S01]  /*00e0*/  LDG.E R4, desc[UR4][R4.64] ;  /* 0x0000000404047981 */ /* 0x002ea2000c1e1900 */
[----:B---3--:R-:W-:-:S06]  /*00f0*/  IMAD.WIDE R2, R9, 0x4, R2 ;  /* 0x0000000409027825 */ /* 0x008fcc00078e0202 */
[----:B------:R-:W3:Y:S01]  /*0100*/  LDG.E R2, desc[UR4][R2.64] ;  /* 0x0000000402027981 */ /* 0x000ee2000c1e1900 */
[----:B----4-:R-:W-:Y:S02]  /*0110*/  IMAD.WIDE R6, R9, 0x4, R6 ;  /* 0x0000000409067825 */ /* 0x010fe400078e0206 */
[----:B------:R-:W2:Y:S03]  /*0120*/  LDC R9, c[0x0][0x398] ;  /* 0x0000e600ff097b82 */ /* 0x000ea60000000800 */
[----:B------:R-:W3:Y:S01]  /*0130*/  LDG.E R11, desc[UR4][R6.64] ;  /* 0x00000004060b7981 */ /* 0x000ee2000c1e1900 */
[----:B--2---:R-:W-:-:S04]  /*0140*/  FFMA R9, R4, UR6, R9 ;  /* 0x0000000604097c23 */ /* 0x004fc80008000009 */
[----:B---3--:R-:W-:-:S05]  /*0150*/  FFMA R9, R2, R9, R11 ;  /* 0x0000000902097223 */ /* 0x008fca000000000b */
[----:B------:R-:W-:Y:S01]  /*0160*/  STG.E desc[UR4][R6.64], R9 ;  /* 0x0000000906007986 */ /* 0x000fe2000c101904 */
[----:B------:R-:W-:Y:S05]  /*0170*/  EXIT ;  /* 0x000000000000794d */ /* 0x000fea0003800000 */
.L_x_0:
[----:B------:R-:W-:-:S00]  /*0180*/  BRA `(.L_x_0) ;  /* 0xfffffffc00fc7947 */ /* 0x000fc0000383ffff */
[----:B------:R-:W-:-:S00]  /*0190*/  NOP ;  /* 0x0000000000007918 */ /* 0x000fc00000000000 */
        /* <DEDUP_REMOVED lines=14> */
.L_x_56:


//--------------------- .text._Z11kernel_XVpYPfS_S_i --------------------------
	.section	.text._Z11kernel_XVpYPfS_S_i,"ax",@progbits
	.align	128
        .global         _Z11kernel_XVpYPfS_S_i
        .type           _Z11kernel_XVpYPfS_S_i,@function
        .size           _Z11kernel_XVpYPfS_S_i,(.L_x_57 - _Z11kernel_XVpYPfS_S_i)
        .other          _Z11kernel_XVpYPfS_S_i,@"STO_CUDA_ENTRY STV_DEFAULT"
_Z11kernel_XVpYPfS_S_i:
.text._Z11kernel_XVpYPfS_S_i:
        /* <DEDUP_REMOVED lines=9> */
[----:B------:R-:W1:Y:S07]  /*0090*/  LDCU.64 UR4, c[0x0][0x358] ;  /* 0x00006b00ff0477ac */ /* 0x000e6e0008000a00 */
[----:B------:R-:W2:Y:S08]  /*00a0*/  LDC.64 R4, c[0x0][0x388] ;  /* 0x0000e200ff047b82 */ /* 0x000eb00000000a00 */
[----:B------:R-:W3:Y:S01]  /*00b0*/  LDC.64 R6, c[0x0][0x390] ;  /* 0x0000e400ff067b82 */ /* 0x000ee20000000a00 */
[----:B0-----:R-:W-:-:S06]  /*00c0*/  IMAD.WIDE R2, R9, 0x4, R2 ;  /* 0x0000000409027825 */ /* 0x001fcc00078e0202 */
[----:B-1----:R-:W4:Y:S01]  /*00d0*/  LDG.E R2, desc[UR4][R2.64] ;  /* 0x0000000402027981 */ /* 0x002f22000c1e1900 */
[----:B--2---:R-:W-:-:S06]  /*00e0*/  IMAD.WIDE R4, R9, 0x4, R4 ;  /* 0x0000000409047825 */ /* 0x004fcc00078e0204 */
[----:B------:R-:W4:Y:S01]  /*00f0*/  LDG.E R5, desc[UR4][R4.64] ;  /* 0x0000000404057981 */ /* 0x000f22000c1e1900 */
[----:B---3--:R-:W-:-:S05]  /*0100*/  IMAD.WIDE R6, R9, 0x4, R6 ;  /* 0x0000000409067825 */ /* 0x008fca00078e0206 */
[----:B------:R-:W4:Y:S02]  /*0110*/  LDG.E R9, desc[UR4][R6.64] ;  /* 0x0000000406097981 */ /* 0x000f24000c1e1900 */
[----:B----4-:R-:W-:-:S05]  /*0120*/  FFMA R9, R2, R5, R9 ;  /* 0x0000000502097223 */ /* 0x010fca0000000009 */
[----:B------:R-:W-:Y:S01]  /*0130*/  STG.E desc[UR4][R6.64], R9 ;  /* 0x0000000906007986 */ /* 0x000fe2000c101904 */
[----:B------:R-:W-:Y:S05]  /*0140*/  EXIT ;  /* 0x000000000000794d */ /* 0x000fea0003800000 */
.L_x_1:
        /* <DEDUP_REMOVED lines=11> */
.L_x_57:


//--------------------- .text._Z13kernel_aXpb_YfPffS_i --------------------------
	.section	.text._Z13kernel_aXpb_YfPffS_i,"ax",@progbits
	.align	128
        .global         _Z13kernel_aXpb_YfPffS_i
        .type           _Z13kernel_aXpb_YfPffS_i,@function
        .size           _Z13kernel_aXpb_YfPffS_i,(.L_x_58 - _Z13kernel_aXpb_YfPffS_i)
        .other          _Z13kernel_aXpb_YfPffS_i,@"STO_CUDA_ENTRY STV_DEFAULT"
_Z13kernel_aXpb_YfPffS_i:
.text._Z13kernel_aXpb_YfPffS_i:
        /* <DEDUP_REMOVED lines=12> */
[----:B------:R-:W2:Y:S01]  /*00c0*/  LDC R9, c[0x0][0x390] ;  /* 0x0000e400ff097b82 */ /* 0x000ea20000000800 */
[----:B0-----:R-:W-:-:S06]  /*00d0*/  IMAD.WIDE R2, R7, 0x4, R2 ;  /* 0x0000000407027825 */ /* 0x001fcc00078e0202 */
[----:B-1----:R-:W2:Y:S01]  /*00e0*/  LDG.E R2, desc[UR4][R2.64] ;  /* 0x0000000402027981 */ /* 0x002ea2000c1e1900 */
[----:B---3--:R-:W-:-:S05]  /*00f0*/  IMAD.WIDE R4, R7, 0x4, R4 ;  /* 0x0000000407047825 */ /* 0x008fca00078e0204 */
[----:B------:R-:W3:Y:S01]  /*0100*/  LDG.E R7, desc[UR4][R4.64] ;  /* 0x0000000404077981 */ /* 0x000ee2000c1e1900 */
[----:B--2---:R-:W-:-:S04]  /*0110*/  FFMA R0, R2, UR6, R9 ;  /* 0x0000000602007c23 */ /* 0x004fc80008000009 */
[----:B---3--:R-:W-:-:S05]  /*0120*/  FMUL R7, R0, R7 ;  /* 0x0000000700077220 */ /* 0x008fca0000400000 */
[----:B------:R-:W-:Y:S01]  /*0130*/  STG.E desc[UR4][R4.64], R7 ;  /* 0x0000000704007986 */ /* 0x000fe2000c101904 */
[----:B------:R-:W-:Y:S05]  /*0140*/  EXIT ;  /* 0x000000000000794d */ /* 0x000fea0003800000 */
.L_x_2:
        /* <DEDUP_REMOVED lines=11> */
.L_x_58:


//--------------------- .text._Z11kernel_aYpbffPfi --------------------------
	.section	.text._Z11kernel_aYpbffPfi,"ax",@progbits
	.align	128
        .global         _Z11kernel_aYpbffPfi
        .type           _Z11kernel_aYpbffPfi,@function
        .size           _Z11kernel_aYpbffPfi,(.L_x_59 - _Z11kernel_aYpbffPfi)
        .other          _Z11kernel_aYpbffPfi,@"STO_CUDA_ENTRY STV_DEFAULT"
_Z11kernel_aYpbffPfi:
.text._Z11kernel_aYpbffPfi:
        /* <DEDUP_REMOVED lines=10> */
[----:B0-----:R-:W-:-:S06]  /*00a0*/  IMAD.WIDE R2, R5, 0x4, R2 ;  /* 0x0000000405027825 */ /* 0x001fcc00078e0202 */
[----:B------:R-:W0:Y:S01]  /*00b0*/  LDC.64 R4, c[0x0][0x380] ;  /* 0x0000e000ff047b82 */ /* 0x000e220000000a00 */
[----:B-1----:R-:W0:Y:S02]  /*00c0*/  LDG.E R0, desc[UR4][R2.64] ;  /* 0x0000000402007981 */ /* 0x002e24000c1e1900 */
[----:B0-----:R-:W-:-:S05]  /*00d0*/  FFMA R5, R0, R4, R5 ;  /* 0x0000000400057223 */ /* 0x001fca0000000005 */
[----:B------:R-:W-:Y:S01]  /*00e0*/  STG.E desc[UR4][R2.64], R5 ;  /* 0x0000000502007986 */ /* 0x000fe2000c101904 */
[----:B------:R-:W-:Y:S05]  /*00f0*/  EXIT ;  /* 0x000000000000794d */ /* 0x000fea0003800000 */
.L_x_3:
        /* <DEDUP_REMOVED lines=16> */
.L_x_59:


//--------------------- .text._Z22kernel_customErrorCalcPfS_fffS_i --------------------------
	.section	.text._Z22kernel_customErrorCalcPfS_fffS_i,"ax",@progbits
	.align	128
        .global         _Z22kernel_customErrorCalcPfS_fffS_i
        .type           _Z22kernel_customErrorCalcPfS_fffS_i,@function
        .size           _Z22kernel_customErrorCalcPfS_fffS_i,(.L_x_60 - _Z22kernel_customErrorCalcPfS_fffS_i)
        .other          _Z22kernel_customErrorCalcPfS_fffS_i,@"STO_CUDA_ENTRY STV_DEFAULT"
_Z22kernel_customErrorCalcPfS_fffS_i:
.text._Z22kernel_customErrorCalcPfS_fffS_i:
        /* <DEDUP_REMOVED lines=11> */
[----:B------:R-:W3:Y:S01]  /*00b0*/  LDC.64 R2, c[0x0][0x380] ;  /* 0x0000e000ff027b82 */ /* 0x000ee20000000a00 */
[----:B0-----:R-:W-:-:S06]  /*00c0*/  IMAD.WIDE R4, R7, 0x4, R4 ;  /* 0x0000000407047825 */ /* 0x001fcc00078e0204 */
[----:B-1----:R-:W2:Y:S01]  /*00d0*/  LDG.E R4, desc[UR4][R4.64] ;  /* 0x0000000404047981 */ /* 0x002ea2000c1e1900 */
[----:B---3--:R-:W-:-:S05]  /*00e0*/  IMAD.WIDE R2, R7, 0x4, R2 ;  /* 0x0000000407027825 */ /* 0x008fca00078e0202 */
[----:B------:R0:W5:Y:S01]  /*00f0*/  LDG.E R0, desc[UR4][R2.64] ;  /* 0x0000000402007981 */ /* 0x000162000c1e1900 */
[----:B--2---:R-:W-:-:S13]  /*0100*/  FSETP.GT.AND P0, PT, R4, UR6, PT ;  /* 0x0000000604007c0b */ /* 0x004fda000bf04000 */
[----:B0-----:R-:W-:Y:S05]  /*0110*/  @!P0 BRA `(.L_x_4) ;  /* 0x0000000000288947 */ /* 0x001fea0003800000 */
[----:B------:R-:W0:Y:S01]  /*0120*/  LDC.64 R2, c[0x0][0x3a0] ;  /* 0x0000e800ff027b82 */ /* 0x000e220000000a00 */
[C---:B-----5:R-:W-:Y:S01]  /*0130*/  FSETP.GEU.AND P0, PT, R0.reuse, UR6, PT ;  /* 0x0000000600007c0b */ /* 0x060fe2000bf0e000 */
[----:B------:R-:W-:Y:S01]  /*0140*/  FADD R5, -R0, 1 ;  /* 0x3f80000000057421 */ /* 0x000fe20000000100 */
[----:B0-----:R-:W-:-:S05]  /*0150*/  IMAD.WIDE R2, R7, 0x4, R2 ;  /* 0x0000000407027825 */ /* 0x001fca00078e0202 */
[----:B------:R0:W-:Y:S06]  /*0160*/  STG.E desc[UR4][R2.64], R5 ;  /* 0x0000000502007986 */ /* 0x0001ec000c101904 */
[----:B------:R-:W-:Y:S05]  /*0170*/  @P0 EXIT ;  /* 0x000000000000094d */ /* 0x000fea0003800000 */
[----:B------:R-:W0:Y:S02]  /*0180*/  LDCU UR7, c[0x0][0x394] ;  /* 0x00007280ff0777ac */ /* 0x000e240008000800 */
[----:B0-----:R-:W-:-:S05]  /*0190*/  FMUL R5, R5, UR7 ;  /* 0x0000000705057c20 */ /* 0x001fca0008400000 */
[----:B------:R-:W-:Y:S01]  /*01a0*/  STG.E desc[UR4][R2.64], R5 ;  /* 0x0000000502007986 */ /* 0x000fe2000c101904 */
[----:B------:R-:W-:Y:S05]  /*01b0*/  EXIT ;  /* 0x000000000000794d */ /* 0x000fea0003800000 */
.L_x_4:
[----:B------:R-:W0:Y:S01]  /*01c0*/  LDC.64 R2, c[0x0][0x3a0] ;  /* 0x0000e800ff027b82 */ /* 0x000e220000000a00 */
[C---:B-----5:R-:W-:Y:S01]  /*01d0*/  FSETP.GT.AND P0, PT, R0.reuse, UR6, PT ;  /* 0x0000000600007c0b */ /* 0x060fe2000bf04000 */
[----:B------:R-:W-:Y:S01]  /*01e0*/  FMUL R5, R0, R0 ;  /* 0x0000000000057220 */ /* 0x000fe20000400000 */
[----:B0-----:R-:W-:-:S05]  /*01f0*/  IMAD.WIDE R2, R7, 0x4, R2 ;  /* 0x0000000407027825 */ /* 0x001fca00078e0202 */
[----:B------:R0:W-:Y:S06]  /*0200*/  STG.E desc[UR4][R2.64], R5 ;  /* 0x0000000502007986 */ /* 0x0001ec000c101904 */
[----:B------:R-:W-:Y:S05]  /*0210*/  @!P0 EXIT ;  /* 0x000000000000894d */ /* 0x000fea0003800000 */
[----:B------:R-:W0:Y:S02]  /*0220*/  LDCU UR7, c[0x0][0x398] ;  /* 0x00007300ff0777ac */ /* 0x000e240008000800 */
[----:B0-----:R-:W-:-:S05]  /*0230*/  FMUL R5, R5, UR7 ;  /* 0x0000000705057c20 */ /* 0x001fca0008400000 */
[----:B------:R-:W-:Y:S01]  /*0240*/  STG.E desc[UR4][R2.64], R5 ;  /* 0x0000000502007986 */ /* 0x000fe2000c101904 */
[----:B------:R-:W-:Y:S05]  /*0250*/  EXIT ;  /* 0x000000000000794d */ /* 0x000fea0003800000 */
.L_x_5:
        /* <DEDUP_REMOVED lines=10> */
.L_x_60:


//--------------------- .text._Z21kernel_binarizeOneMaxPfS_i --------------------------
	.section	.text._Z21kernel_binarizeOneMaxPfS_i,"ax",@progbits
	.align	128
        .global         _Z21kernel_binarizeOneMaxPfS_i
        .type           _Z21kernel_binarizeOneMaxPfS_i,@function
        .size           _Z21kernel_binarizeOneMaxPfS_i,(.L_x_61 - _Z21kernel_binarizeOneMaxPfS_i)
        .other          _Z21kernel_binarizeOneMaxPfS_i,@"STO_CUDA_ENTRY STV_DEFAULT"
_Z21kernel_binarizeOneMaxPfS_i:
.text._Z21kernel_binarizeOneMaxPfS_i:
[----:B------:R-:W-:Y:S08]  /*0000*/  LDC R1, c[0x0][0x37c] ;  /* 0x0000df00ff017b82 */ /* 0x000ff00000000800 */
[----:B------:R-:W0:Y:S01]  /*0010*/  LDC.64 R2, c[0x0][0x380] ;  /* 0x0000e000ff027b82 */ /* 0x000e220000000a00 */
[----:B------:R-:W0:Y:S01]  /*0020*/  LDCU.64 UR14, c[0x0][0x358] ;  /* 0x00006b00ff0e77ac */ /* 0x000e220008000a00 */
[----:B------:R-:W1:Y:S06]  /*0030*/  LDCU UR5, c[0x0][0x390] ;  /* 0x00007200ff0577ac */ /* 0x000e6c0008000800 */
[----:B------:R-:W2:Y:S01]  /*0040*/  LDC.64 R4, c[0x0][0x388] ;  /* 0x0000e200ff047b82 */ /* 0x000ea20000000a00 */
[----:B0-----:R0:W5:Y:S01]  /*0050*/  LDG.E R2, desc[UR14][R2.64] ;  /* 0x0000000e02027981 */ /* 0x001162000c1e1900 */
[----:B-1----:R-:W-:Y:S01]  /*0060*/  UISETP.GE.AND UP0, UPT, UR5, 0x2, UPT ;  /* 0x000000020500788c */ /* 0x002fe2000bf06270 */
[----:B------:R-:W-:-:S02]  /*0070*/  CS2R R6, SRZ ;  /* 0x0000000000067805 */ /* 0x000fc4000001ff00 */
[----:B--2---:R0:W-:Y:S06]  /*0080*/  STG.E desc[UR14][R4.64], RZ ;  /* 0x000000ff04007986 */ /* 0x0041ec000c10190e */
[----:B------:R-:W-:Y:S05]  /*0090*/  BRA.U !UP0, `(.L_x_6) ;  /* 0x0000000d08607547 */ /* 0x000fea000b800000 */
[----:B------:R-:W-:Y:S01]  /*00a0*/  UIADD3 UR4, UPT, UPT, UR5, -0x1, URZ ;  /* 0xffffffff05047890 */ /* 0x000fe2000fffe0ff */
[----:B-----5:R-:W-:Y:S01]  /*00b0*/  IMAD.MOV.U32 R6, RZ, RZ, R2 ;  /* 0x000000ffff067224 */ /* 0x020fe200078e0002 */
[----:B------:R-:W-:Y:S01]  /*00c0*/  UIADD3 UR5, UPT, UPT, UR5, -0x2, URZ ;  /* 0xfffffffe05057890 */ /* 0x000fe2000fffe0ff */
[----:B0-----:R-:W-:Y:S01]  /*00d0*/  IMAD.MOV.U32 R3, RZ, RZ, 0x1 ;  /* 0x00000001ff037424 */ /* 0x001fe200078e00ff */
[----:B------:R-:W-:Y:S01]  /*00e0*/  ULOP3.LUT UR12, UR4, 0xf, URZ, 0xc0, !UPT ;  /* 0x0000000f040c7892 */ /* 0x000fe2000f8ec0ff */
[----:B------:R-:W-:Y:S01]  /*00f0*/  IMAD.MOV.U32 R0, RZ, RZ, RZ ;  /* 0x000000ffff007224 */ /* 0x000fe200078e00ff */
[----:B------:R-:W-:-:S09]  /*0100*/  UISETP.GE.U32.AND UP0, UPT, UR5, 0xf, UPT ;  /* 0x0000000f0500788c */ /* 0x000fd2000bf06070 */
[----:B------:R-:W-:Y:S05]  /*0110*/  BRA.U !UP0, `(.L_x_7) ;  /* 0x0000000508907547 */ /* 0x000fea000b800000 */
[----:B------:R-:W0:Y:S01]  /*0120*/  LDCU.128 UR8, c[0x0][0x380] ;  /* 0x00007000ff0877ac */ /* 0x000e220008000c00 */
[----:B------:R-:W-:Y:S02]  /*0130*/  IMAD.MOV.U32 R7, RZ, RZ, RZ ;  /* 0x000000ffff077224 */ /* 0x000fe400078e00ff */
[----:B------:R-:W-:Y:S01]  /*0140*/  IMAD.MOV.U32 R0, RZ, RZ, RZ ;  /* 0x000000ffff007224 */ /* 0x000fe200078e00ff */
[----:B0-----:R-:W-:Y:S02]  /*0150*/  UIADD3 UR7, UP0, UPT, UR8, 0x20, URZ ;  /* 0x0000002008077890 */ /* 0x001fe4000ff1e0ff */
[----:B------:R-:W-:Y:S02]  /*0160*/  UIADD3 UR5, UP1, UPT, UR10, 0x20, URZ ;  /* 0x000000200a057890 */ /* 0x000fe4000ff3e0ff */
[----:B------:R-:W-:Y:S02]  /*0170*/  UIADD3.X UR8, UPT, UPT, URZ, UR9, URZ, UP0, !UPT ;  /* 0x00000009ff087290 */ /* 0x000fe400087fe4ff */
[----:B------:R-:W-:Y:S01]  /*0180*/  UIADD3.X UR6, UPT, UPT, URZ, UR11, URZ, UP1, !UPT ;  /* 0x0000000bff067290 */ /* 0x000fe20008ffe4ff */
[----:B------:R-:W-:Y:S01]  /*0190*/  IMAD.U32 R4, RZ, RZ, UR7 ;  /* 0x00000007ff047e24 */ /* 0x000fe2000f8e00ff */
[----:B------:R-:W-:Y:S01]  /*01a0*/  ULOP3.LUT UR10, UR4, 0xfffffff0, URZ, 0xc0, !UPT ;  /* 0xfffffff0040a7892 */ /* 0x000fe2000f8ec0ff */
[----:B------:R-:W-:-:S02]  /*01b0*/  IMAD.U32 R2, RZ, RZ, UR5 ;  /* 0x00000005ff027e24 */ /* 0x000fc4000f8e00ff */
[----:B------:R-:W-:Y:S02]  /*01c0*/  IMAD.U32 R5, RZ, RZ, UR8 ;  /* 0x00000008ff057e24 */ /* 0x000fe4000f8e00ff */
[----:B------:R-:W-:-:S07]  /*01d0*/  IMAD.U32 R3, RZ, RZ, UR6 ;  /* 0x00000006ff037e24 */ /* 0x000fce000f8e00ff */
.L_x_8:
[----:B------:R-:W2:Y:S04]  /*01e0*/  LDG.E R19, desc[UR14][R4.64+-0x1c] ;  /* 0xffffe40e04137981 */ /* 0x000ea8000c1e1900 */
[----:B------:R-:W-:Y:S04]  /*01f0*/  STG.E desc[UR14][R2.64+-0x1c], RZ ;  /* 0xffffe4ff02007986 */ /* 0x000fe8000c10190e */
[----:B------:R-:W3:Y:S04]  /*0200*/  LDG.E R21, desc[UR14][R4.64+-0x18] ;  /* 0xffffe80e04157981 */ /* 0x000ee8000c1e1900 */
[----:B------:R-:W-:Y:S04]  /*0210*/  STG.E desc[UR14][R2.64+-0x18], RZ ;  /* 0xffffe8ff02007986 */ /* 0x000fe8000c10190e */
[----:B------:R-:W4:Y:S04]  /*0220*/  LDG.E R23, desc[UR14][R4.64+-0x14] ;  /* 0xffffec0e04177981 */ /* 0x000f28000c1e1900 */
[----:B------:R-:W-:Y:S04]  /*0230*/  STG.E desc[UR14][R2.64+-0x14], RZ ;  /* 0xffffecff02007986 */ /* 0x000fe8000c10190e */
[----:B------:R-:W5:Y:S04]  /*0240*/  LDG.E R25, desc[UR14][R4.64+-0x10] ;  /* 0xfffff00e04197981 */ /* 0x000f68000c1e1900 */
        /* <DEDUP_REMOVED lines=23> */
[----:B------:R0:W5:Y:S04]  /*03c0*/  LDG.E R8, desc[UR14][R4.64+0x20] ;  /* 0x0000200e04087981 */ /* 0x000168000c1e1900 */
[----:B------:R1:W-:Y:S01]  /*03d0*/  STG.E desc[UR14][R2.64+0x20], RZ ;  /* 0x000020ff02007986 */ /* 0x0003e2000c10190e */
[----:B--2---:R-:W-:-:S04]  /*03e0*/  FSETP.GT.AND P2, PT, R19, R6, PT ;  /* 0x000000061300720b */ /* 0x004fc80003f44000 */
[----:B------:R-:W-:-:S04]  /*03f0*/  FSEL R6, R19, R6, P2 ;  /* 0x0000000613067208 */ /* 0x000fc80001000000 */
[----:B---3--:R-:W-:-:S04]  /*0400*/  FSETP.GT.AND P3, PT, R21, R6, PT ;  /* 0x000000061500720b */ /* 0x008fc80003f64000 */
[----:B------:R-:W-:Y:S01]  /*0410*/  FSEL R6, R21, R6, P3 ;  /* 0x0000000615067208 */ /* 0x000fe20001800000 */
[----:B------:R-:W-:-:S03]  /*0420*/  @P2 VIADD R0, R7, 0x1 ;  /* 0x0000000107002836 */ /* 0x000fc60000000000 */
[----:B----4-:R-:W-:-:S04]  /*0430*/  FSETP.GT.AND P1, PT, R23, R6, PT ;  /* 0x000000061700720b */ /* 0x010fc80003f24000 */
[----:B------:R-:W-:Y:S01]  /*0440*/  FSEL R6, R23, R6, P1 ;  /* 0x0000000617067208 */ /* 0x000fe20000800000 */
[----:B------:R-:W-:-:S03]  /*0450*/  @P3 VIADD R0, R7, 0x2 ;  /* 0x0000000207003836 */ /* 0x000fc60000000000 */
[----:B-----5:R-:W-:-:S04]  /*0460*/  FSETP.GT.AND P6, PT, R25, R6, PT ;  /* 0x000000061900720b */ /* 0x020fc80003fc4000 */
[----:B------:R-:W-:Y:S01]  /*0470*/  FSEL R6, R25, R6, P6 ;  /* 0x0000000619067208 */ /* 0x000fe20003000000 */
[----:B------:R-:W-:-:S03]  /*0480*/  @P1 VIADD R0, R7, 0x3 ;  /* 0x0000000307001836 */ /* 0x000fc60000000000 */
[----:B------:R-:W-:-:S04]  /*0490*/  FSETP.GT.AND P5, PT, R27, R6, PT ;  /* 0x000000061b00720b */ /* 0x000fc80003fa4000 */
        /* <DEDUP_REMOVED lines=16> */
[----:B------:R-:W-:Y:S01]  /*05a0*/  @P3 VIADD R0, R7, 0x9 ;  /* 0x0000000907003836 */ /* 0x000fe20000000000 */
[----:B-1----:R-:W-:Y:S02]  /*05b0*/  IADD3 R2, P3, PT, R2, 0x40, RZ ;  /* 0x0000004002027810 */ /* 0x002fe40007f7e0ff */
[----:B------:R-:W-:-:S03]  /*05c0*/  FSETP.GT.AND P6, PT, R13, R14, PT ;  /* 0x0000000e0d00720b */ /* 0x000fc60003fc4000 */
[----:B------:R-:W-:Y:S01]  /*05d0*/  IMAD.X R3, RZ, RZ, R3, P3 ;  /* 0x000000ffff037224 */ /* 0x000fe200018e0603 */
        /* <DEDUP_REMOVED lines=14> */
[----:B0-----:R-:W-:Y:S02]  /*06c0*/  IADD3 R4, P2, PT, R4, 0x40, RZ ;  /* 0x0000004004047810 */ /* 0x001fe40007f5e0ff */
[----:B------:R-:W-:-:S03]  /*06d0*/  FSETP.GT.AND P0, PT, R8, R9, PT ;  /* 0x000000090800720b */ /* 0x000fc60003f04000 */
[----:B------:R-:W-:Y:S01]  /*06e0*/  IMAD.X R5, RZ, RZ, R5, P2 ;  /* 0x000000ffff057224 */ /* 0x000fe200010e0605 */
[----:B------:R-:W-:Y:S01]  /*06f0*/  FSEL R6, R8, R9, P0 ;  /* 0x0000000908067208 */ /* 0x000fe20000000000 */
[C---:B------:R-:W-:Y:S02]  /*0700*/  @P1 VIADD R0, R7.reuse, 0xf ;  /* 0x0000000f07001836 */ /* 0x040fe40000000000 */
[----:B------:R-:W-:-:S05]  /*0710*/  VIADD R7, R7, 0x10 ;  /* 0x0000001007077836 */ /* 0x000fca0000000000 */
[C---:B------:R-:W-:Y:S02]  /*0720*/  ISETP.NE.AND P1, PT, R7.reuse, UR10, PT ;  /* 0x0000000a07007c0c */ /* 0x040fe4000bf25270 */
[----:B------:R-:W-:-:S11]  /*0730*/  SEL R0, R7, R0, P0 ;  /* 0x0000000007007207 */ /* 0x000fd60000000000 */
[----:B------:R-:W-:Y:S05]  /*0740*/  @P1 BRA `(.L_x_8) ;  /* 0xfffffff800a41947 */ /* 0x000fea000383ffff */
[----:B------:R-:W-:-:S07]  /*0750*/  VIADD R3, R7, 0x1 ;  /* 0x0000000107037836 */ /* 0x000fce0000000000 */
.L_x_7:
[----:B------:R-:W-:-:S09]  /*0760*/  UISETP.NE.AND UP0, UPT, UR12, URZ, UPT ;  /* 0x000000ff0c00728c */ /* 0x000fd2000bf05270 */
[----:B------:R-:W-:Y:S05]  /*0770*/  BRA.U !UP0, `(.L_x_9) ;  /* 0x0000000508a07547 */ /* 0x000fea000b800000 */
[----:B------:R-:W-:Y:S02]  /*0780*/  UISETP.GE.U32.AND UP0, UPT, UR12, 0x8, UPT ;  /* 0x000000080c00788c */ /* 0x000fe4000bf06070 */
[----:B------:R-:W-:-:S04]  /*0790*/  ULOP3.LUT UR5, UR4, 0x7, URZ, 0xc0, !UPT ;  /* 0x0000000704057892 */ /* 0x000fc8000f8ec0ff */
[----:B------:R-:W-:-:S03]  /*07a0*/  UISETP.NE.AND UP1, UPT, UR5, URZ, UPT ;  /* 0x000000ff0500728c */ /* 0x000fc6000bf25270 */
[----:B------:R-:W-:Y:S08]  /*07b0*/  BRA.U !UP0, `(.L_x_10) ;  /* 0x0000000108b47547 */ /* 0x000ff0000b800000 */
[----:B------:R-:W0:Y:S08]  /*07c0*/  LDC.64 R8, c[0x0][0x380] ;  /* 0x0000e000ff087b82 */ /* 0x000e300000000a00 */
[----:B------:R-:W1:Y:S01]  /*07d0*/  LDC.64 R4, c[0x0][0x388] ;  /* 0x0000e200ff047b82 */ /* 0x000e620000000a00 */
[----:B0-----:R-:W-:-:S05]  /*07e0*/  IMAD.WIDE.U32 R8, R3, 0x4, R8 ;  /* 0x0000000403087825 */ /* 0x001fca00078e0008 */
[----:B------:R-:W2:Y:S01]  /*07f0*/  LDG.E R7, desc[UR14][R8.64] ;  /* 0x0000000e08077981 */ /* 0x000ea2000c1e1900 */
[----:B-1----:R-:W-:-:S05]  /*0800*/  IMAD.WIDE.U32 R4, R3, 0x4, R4 ;  /* 0x0000000403047825 */ /* 0x002fca00078e0004 */
[----:B------:R0:W-:Y:S04]  /*0810*/  STG.E desc[UR14][R4.64], RZ ;  /* 0x000000ff04007986 */ /* 0x0001e8000c10190e */
[----:B------:R-:W3:Y:S04]  /*0820*/  LDG.E R11, desc[UR14][R8.64+0x4] ;  /* 0x0000040e080b7981 */ /* 0x000ee8000c1e1900 */
[----:B------:R0:W-:Y:S04]  /*0830*/  STG.E desc[UR14][R4.64+0x4], RZ ;  /* 0x000004ff04007986 */ /* 0x0001e8000c10190e */
[----:B------:R-:W4:Y:S04]  /*0840*/  LDG.E R13, desc[UR14][R8.64+0x8] ;  /* 0x0000080e080d7981 */ /* 0x000f28000c1e1900 */
[----:B------:R0:W-:Y:S04]  /*0850*/  STG.E desc[UR14][R4.64+0x8], RZ ;  /* 0x000008ff04007986 */ /* 0x0001e8000c10190e */
[----:B------:R-:W5:Y:S04]  /*0860*/  LDG.E R15, desc[UR14][R8.64+0xc] ;  /* 0x00000c0e080f7981 */ /* 0x000f68000c1e1900 */
        /* <DEDUP_REMOVED lines=8> */
[----:B------:R0:W-:Y:S01]  /*08f0*/  STG.E desc[UR14][R4.64+0x1c], RZ ;  /* 0x00001cff04007986 */ /* 0x0001e2000c10190e */
[----:B--2---:R-:W-:-:S04]  /*0900*/  FSETP.GT.AND P2, PT, R7, R6, PT ;  /* 0x000000060700720b */ /* 0x004fc80003f44000 */
[----:B------:R-:W-:Y:S02]  /*0910*/  FSEL R6, R7, R6, P2 ;  /* 0x0000000607067208 */ /* 0x000fe40001000000 */
[----:B------:R-:W-:Y:S02]  /*0920*/  SEL R0, R3, R0, P2 ;  /* 0x0000000003007207 */ /* 0x000fe40001000000 */
[----:B---3--:R-:W-:-:S04]  /*0930*/  FSETP.GT.AND P3, PT, R11, R6, PT ;  /* 0x000000060b00720b */ /* 0x008fc80003f64000 */
[----:B------:R-:W-:-:S04]  /*0940*/  FSEL R6, R11, R6, P3 ;  /* 0x000000060b067208 */ /* 0x000fc80001800000 */
        /* <DEDUP_REMOVED lines=17> */
[----:B------:R-:W-:-:S08]  /*0a60*/  @P2 VIADD R0, R3, 0x6 ;  /* 0x0000000603002836 */ /* 0x000fd00000000000 */
[C---:B------:R-:W-:Y:S02]  /*0a70*/  @P3 VIADD R0, R3.reuse, 0x7 ;  /* 0x0000000703003836 */ /* 0x040fe40000000000 */
[----:B0-----:R-:W-:-:S07]  /*0a80*/  VIADD R3, R3, 0x8 ;  /* 0x0000000803037836 */ /* 0x001fce0000000000 */
.L_x_10:
        /* <DEDUP_REMOVED lines=27> */
[----:B------:R-:W-:-:S08]  /*0c40*/  @P2 VIADD R0, R3, 0x2 ;  /* 0x0000000203002836 */ /* 0x000fd00000000000 */
[C---:B------:R-:W-:Y:S02]  /*0c50*/  @P3 VIADD R0, R3.reuse, 0x3 ;  /* 0x0000000303003836 */ /* 0x040fe40000000000 */
[----:B0-----:R-:W-:-:S07]  /*0c60*/  VIADD R3, R3, 0x4 ;  /* 0x0000000403037836 */ /* 0x001fce0000000000 */
.L_x_11:
[----:B------:R-:W-:Y:S05]  /*0c70*/  BRA.U !UP1, `(.L_x_9) ;  /* 0x0000000109607547 */ /* 0x000fea000b800000 */
[----:B------:R-:W0:Y:S01]  /*0c80*/  LDC.64 R4, c[0x0][0x388] ;  /* 0x0000e200ff047b82 */ /* 0x000e220000000a00 */
[----:B------:R-:W-:-:S07]  /*0c90*/  UIADD3 UR4, UPT, UPT, -UR4, URZ, URZ ;  /* 0x000000ff04047290 */ /* 0x000fce000fffe1ff */
[----:B------:R-:W1:Y:S01]  /*0ca0*/  LDC.64 R8, c[0x0][0x380] ;  /* 0x0000e000ff087b82 */ /* 0x000e620000000a00 */
[----:B0-----:R-:W-:-:S04]  /*0cb0*/  IMAD.WIDE.U32 R4, R3, 0x4, R4 ;  /* 0x0000000403047825 */ /* 0x001fc800078e0004 */
[----:B------:R-:W-:Y:S02]  /*0cc0*/  IMAD.MOV.U32 R2, RZ, RZ, R4 ;  /* 0x000000ffff027224 */ /* 0x000fe400078e0004 */
[----:B------:R-:W-:Y:S02]  /*0cd0*/  IMAD.MOV.U32 R11, RZ, RZ, R5 ;  /* 0x000000ffff0b7224 */ /* 0x000fe400078e0005 */
[----:B-1----:R-:W-:-:S07]  /*0ce0*/  IMAD.WIDE.U32 R8, R3, 0x4, R8 ;  /* 0x0000000403087825 */ /* 0x002fce00078e0008 */
.L_x_12:
[----:B------:R-:W-:Y:S02]  /*0cf0*/  IMAD.MOV.U32 R4, RZ, RZ, R8 ;  /* 0x000000ffff047224 */ /* 0x000fe400078e0008 */
[----:B------:R-:W-:-:S05]  /*0d00*/  IMAD.MOV.U32 R5, RZ, RZ, R9 ;  /* 0x000000ffff057224 */ /* 0x000fca00078e0009 */
[----:B------:R0:W2:Y:S01]  /*0d10*/  LDG.E R7, desc[UR14][R4.64] ;  /* 0x0000000e04077981 */ /* 0x0000a2000c1e1900 */
[----:B------:R-:W-:Y:S01]  /*0d20*/  UIADD3 UR4, UPT, UPT, UR4, 0x1, URZ ;  /* 0x0000000104047890 */ /* 0x000fe2000fffe0ff */
[----:B------:R-:W-:-:S03]  /*0d30*/  IADD3 R8, P2, PT, R8, 0x4, RZ ;  /* 0x0000000408087810 */ /* 0x000fc60007f5e0ff */
[----:B------:R-:W-:Y:S02]  /*0d40*/  UISETP.NE.AND UP0, UPT, UR4, URZ, UPT ;  /* 0x000000ff0400728c */ /* 0x000fe4000bf05270 */
[----:B------:R-:W-:Y:S02]  /*0d50*/  IMAD.X R9, RZ, RZ, R9, P2 ;  /* 0x000000ffff097224 */ /* 0x000fe400010e0609 */
[----:B0-----:R-:W-:Y:S01]  /*0d60*/  IMAD.MOV.U32 R4, RZ, RZ, R2 ;  /* 0x000000ffff047224 */ /* 0x001fe200078e0002 */
[----:B------:R-:W-:Y:S01]  /*0d70*/  IADD3 R2, P1, PT, R2, 0x4, RZ ;  /* 0x0000000402027810 */ /* 0x000fe20007f3e0ff */
[----:B------:R-:W-:-:S04]  /*0d80*/  IMAD.MOV.U32 R5, RZ, RZ, R11 ;  /* 0x000000ffff057224 */ /* 0x000fc800078e000b */
[----:B------:R-:W-:Y:S01]  /*0d90*/  IMAD.X R11, RZ, RZ, R11, P1 ;  /* 0x000000ffff0b7224 */ /* 0x000fe200008e060b */
[----:B------:R0:W-:Y:S01]  /*0da0*/  STG.E desc[UR14][R4.64], RZ ;  /* 0x000000ff04007986 */ /* 0x0001e2000c10190e */
[----:B--2---:R-:W-:-:S04]  /*0db0*/  FSETP.GT.AND P0, PT, R7, R6, PT ;  /* 0x000000060700720b */ /* 0x004fc80003f04000 */
[C---:B------:R-:W-:Y:S01]  /*0dc0*/  SEL R0, R3.reuse, R0, P0 ;  /* 0x0000000003007207 */ /* 0x040fe20000000000 */
[----:B------:R-:W-:Y:S01]  /*0dd0*/  VIADD R3, R3, 0x1 ;  /* 0x0000000103037836 */ /* 0x000fe20000000000 */
[----:B------:R-:W-:Y:S01]  /*0de0*/  FSEL R6, R7, R6, P0 ;  /* 0x0000000607067208 */ /* 0x000fe20000000000 */
[----:B0-----:R-:W-:Y:S06]  /*0df0*/  BRA.U UP0, `(.L_x_12) ;  /* 0xfffffffd00bc7547 */ /* 0x001fec000b83ffff */
.L_x_9:
[----:B------:R-:W-:Y:S02]  /*0e00*/  IMAD.MOV.U32 R6, RZ, RZ, R0 ;  /* 0x000000ffff067224 */ /* 0x000fe400078e0000 */
[----:B------:R-:W-:-:S07]  /*0e10*/  IMAD.MOV.U32 R7, RZ, RZ, RZ ;  /* 0x000000ffff077224 */ /* 0x000fce00078e00ff */
.L_x_6:
[----:B0----5:R-:W0:Y:S01]  /*0e20*/  LDC.64 R2, c[0x0][0x388] ;  /* 0x0000e200ff027b82 */ /* 0x021e220000000a00 */
[----:B------:R-:W-:Y:S01]  /*0e30*/  IMAD.MOV.U32 R5, RZ, RZ, 0x3f800000 ;  /* 0x3f800000ff057424 */ /* 0x000fe200078e00ff */
[----:B0-----:R-:W-:-:S04]  /*0e40*/  LEA R2, P0, R6, R2, 0x2 ;  /* 0x0000000206027211 */ /* 0x001fc800078010ff */
[----:B------:R-:W-:-:S05]  /*0e50*/  LEA.HI.X R3, R6, R3, R7, 0x2, P0 ;  /* 0x0000000306037211 */ /* 0x000fca00000f1407 */
[----:B------:R-:W-:Y:S01]  /*0e60*/  STG.E desc[UR14][R2.64], R5 ;  /* 0x0000000502007986 */ /* 0x000fe2000c10190e */
[----:B------:R-:W-:Y:S05]  /*0e70*/  EXIT ;  /* 0x000000000000794d */ /* 0x000fea0003800000 */
.L_x_13:
        /* <DEDUP_REMOVED lines=16> */
.L_x_61:


//--------------------- .text._Z15kernel_binarizePffS_i --------------------------
	.section	.text._Z15kernel_binarizePffS_i,"ax",@progbits
	.align	128
        .global         _Z15kernel_binarizePffS_i
        .type           _Z15kernel_binarizePffS_i,@function
        .size           _Z15kernel_binarizePffS_i,(.L_x_62 - _Z15kernel_binarizePffS_i)
        .other          _Z15kernel_binarizePffS_i,@"STO_CUDA_ENTRY STV_DEFAULT"
_Z15kernel_binarizePffS_i:
.text._Z15kernel_binarizePffS_i:
        /* <DEDUP_REMOVED lines=14> */
[----:B---3--:R-:W-:Y:S01]  /*00e0*/  IMAD.WIDE R4, R7, 0x4, R4 ;  /* 0x0000000407047825 */ /* 0x008fe200078e0204 */
[----:B--2---:R-:W-:-:S05]  /*00f0*/  FSET.BF.GT.AND R7, R2, UR6, PT ;  /* 0x0000000602077c0a */ /* 0x004fca000b804000 */
[----:B------:R-:W-:Y:S01]  /*0100*/  STG.E desc[UR4][R4.64], R7 ;  /* 0x0000000704007986 */ /* 0x000fe2000c101904 */
[----:B------:R-:W-:Y:S05]  /*0110*/  EXIT ;  /* 0x000000000000794d */ /* 0x000fea0003800000 */
.L_x_14:
        /* <DEDUP_REMOVED lines=14> */
.L_x_62:


//--------------------- .text._Z11kernel_tanhPfS_i --------------------------
	.section	.text._Z11kernel_tanhPfS_i,"ax",@progbits
	.align	128
        .global         _Z11kernel_tanhPfS_i
        .type           _Z11kernel_tanhPfS_i,@function
        .size           _Z11kernel_tanhPfS_i,(.L_x_53 - _Z11kernel_tanhPfS_i)
        .other          _Z11kernel_tanhPfS_i,@"STO_CUDA_ENTRY STV_DEFAULT"
_Z11kernel_tanhPfS_i:
.text._Z11kernel_tanhPfS_i:
        /* <DEDUP_REMOVED lines=10> */
[----:B0-----:R-:W-:-:S05]  /*00a0*/  IMAD.WIDE R2, R0, 0x4, R2 ;  /* 0x0000000400027825 */ /* 0x001fca00078e0202 */
[----:B-1----:R-:W2:Y:S01]  /*00b0*/  LDG.E R12, desc[UR4][R2.64] ;  /* 0x00000004020c7981 */ /* 0x002ea2000c1e1900 */
[----:B------:R-:W-:Y:S01]  /*00c0*/  IMAD.MOV.U32 R6, RZ, RZ, 0x1 ;  /* 0x00000001ff067424 */ /* 0x000fe200078e00ff */
[----:B------:R-:W-:Y:S01]  /*00d0*/  BSSY.RECONVERGENT B0, `(.L_x_15) ;  /* 0x0000015000007945 */ /* 0x000fe20003800200 */
[----:B--2---:R-:W-:-:S04]  /*00e0*/  FSETP.GEU.AND P0, PT, R12, RZ, PT ;  /* 0x000000ff0c00720b */ /* 0x004fc80003f0e000 */
[----:B------:R-:W-:-:S04]  /*00f0*/  FSEL R13, -R12, R12, !P0 ;  /* 0x0000000c0c0d7208 */ /* 0x000fc80004000100 */
[----:B------:R-:W0:Y:S02]  /*0100*/  F2F.F64.F32 R4, R13 ;  /* 0x0000000d00047310 */ /* 0x000e240000201800 */
[----:B0-----:R-:W-:-:S06]  /*0110*/  DADD R4, R4, 1 ;  /* 0x3ff0000004047429 */ /* 0x001fcc0000000000 */
[----:B------:R-:W0:Y:S02]  /*0120*/  MUFU.RCP64H R7, R5 ;  /* 0x0000000500077308 */ /* 0x000e240000001800 */
[----:B0-----:R-:W-:-:S08]  /*0130*/  DFMA R8, -R4, R6, 1 ;  /* 0x3ff000000408742b */ /* 0x001fd00000000106 */
[----:B------:R-:W-:-:S08]  /*0140*/  DFMA R8, R8, R8, R8 ;  /* 0x000000080808722b */ /* 0x000fd00000000008 */
[----:B------:R-:W-:Y:S01]  /*0150*/  DFMA R8, R6, R8, R6 ;  /* 0x000000080608722b */ /* 0x000fe20000000006 */
[----:B------:R-:W0:Y:S07]  /*0160*/  F2F.F64.F32 R6, R12 ;  /* 0x0000000c00067310 */ /* 0x000e2e0000201800 */
[----:B------:R-:W-:-:S08]  /*0170*/  DFMA R10, -R4, R8, 1 ;  /* 0x3ff00000040a742b */ /* 0x000fd00000000108 */
[----:B------:R-:W-:Y:S01]  /*0180*/  DFMA R10, R8, R10, R8 ;  /* 0x0000000a080a722b */ /* 0x000fe20000000008 */
[----:B0-----:R-:W-:-:S07]  /*0190*/  FSETP.GEU.AND P1, PT, |R7|, 6.5827683646048100446e-37, PT ;  /* 0x036000000700780b */ /* 0x001fce0003f2e200 */
[----:B------:R-:W-:-:S08]  /*01a0*/  DMUL R2, R6, R10 ;  /* 0x0000000a06027228 */ /* 0x000fd00000000000 */
[----:B------:R-:W-:-:S08]  /*01b0*/  DFMA R8, -R4, R2, R6 ;  /* 0x000000020408722b */ /* 0x000fd00000000106 */
[----:B------:R-:W-:-:S10]  /*01c0*/  DFMA R2, R10, R8, R2 ;  /* 0x000000080a02722b */ /* 0x000fd40000000002 */
[----:B------:R-:W-:-:S05]  /*01d0*/  FFMA R8, RZ, R5, R3 ;  /* 0x00000005ff087223 */ /* 0x000fca0000000003 */
[----:B------:R-:W-:-:S13]  /*01e0*/  FSETP.GT.AND P0, PT, |R8|, 1.469367938527859385e-39, PT ;  /* 0x001000000800780b */ /* 0x000fda0003f04200 */
[----:B------:R-:W-:Y:S05]  /*01f0*/  @P0 BRA P1, `(.L_x_16) ;  /* 0x0000000000080947 */ /* 0x000fea0000800000 */
[----:B------:R-:W-:-:S07]  /*0200*/  MOV R10, 0x220 ;  /* 0x00000220000a7802 */ /* 0x000fce0000000f00 */
[----:B------:R-:W-:Y:S05]  /*0210*/  CALL.REL.NOINC `($__internal_0_$__cuda_sm20_div_rn_f64_full) ;  /* 0x0000000000187944 */ /* 0x000fea0003c00000 */
.L_x_16:
[----:B------:R-:W-:Y:S05]  /*0220*/  BSYNC.RECONVERGENT B0 ;  /* 0x0000000000007941 */ /* 0x000fea0003800200 */
.L_x_15:
[----:B------:R-:W0:Y:S01]  /*0230*/  LDC.64 R4, c[0x0][0x388] ;  /* 0x0000e200ff047b82 */ /* 0x000e220000000a00 */
[----:B------:R-:W1:Y:S01]  /*0240*/  F2F.F32.F64 R3, R2 ;  /* 0x0000000200037310 */ /* 0x000e620000301000 */
[----:B0-----:R-:W-:-:S05]  /*0250*/  IMAD.WIDE R4, R0, 0x4, R4 ;  /* 0x0000000400047825 */ /* 0x001fca00078e0204 */
[----:B-1----:R-:W-:Y:S01]  /*0260*/  STG.E desc[UR4][R4.64], R3 ;  /* 0x0000000304007986 */ /* 0x002fe2000c101904 */
[----:B------:R-:W-:Y:S05]  /*0270*/  EXIT ;  /* 0x000000000000794d */ /* 0x000fea0003800000 */
        .weak           $__internal_0_$__cuda_sm20_div_rn_f64_full
        .type           $__internal_0_$__cuda_sm20_div_rn_f64_full,@function
        .size           $__internal_0_$__cuda_sm20_div_rn_f64_full,(.L_x_53 - $__internal_0_$__cuda_sm20_div_rn_f64_full)
$__internal_0_$__cuda_sm20_div_rn_f64_full:
[C---:B------:R-:W-:Y:S01]  /*0280*/  FSETP.GEU.AND P0, PT, |R5|.reuse, 1.469367938527859385e-39, PT ;  /* 0x001000000500780b */ /* 0x040fe20003f0e200 */
[----:B------:R-:W-:Y:S01]  /*0290*/  IMAD.MOV.U32 R16, RZ, RZ, 0x1 ;  /* 0x00000001ff107424 */ /* 0x000fe200078e00ff */
[----:B------:R-:W-:Y:S01]  /*02a0*/  LOP3.LUT R2, R5, 0x800fffff, RZ, 0xc0, !PT ;  /* 0x800fffff05027812 */ /* 0x000fe200078ec0ff */
[----:B------:R-:W-:Y:S01]  /*02b0*/  BSSY.RECONVERGENT B1, `(.L_x_17) ;  /* 0x0000055000017945 */ /* 0x000fe20003800200 */
[C---:B------:R-:W-:Y:S02]  /*02c0*/  FSETP.GEU.AND P2, PT, |R7|.reuse, 1.469367938527859385e-39, PT ;  /* 0x001000000700780b */ /* 0x040fe40003f4e200 */
[----:B------:R-:W-:Y:S01]  /*02d0*/  LOP3.LUT R3, R2, 0x3ff00000, RZ, 0xfc, !PT ;  /* 0x3ff0000002037812 */ /* 0x000fe200078efcff */
[----:B------:R-:W-:Y:S01]  /*02e0*/  IMAD.MOV.U32 R2, RZ, RZ, R4 ;  /* 0x000000ffff027224 */ /* 0x000fe200078e0004 */
[----:B------:R-:W-:Y:S02]  /*02f0*/  LOP3.LUT R11, R7, 0x7ff00000, RZ, 0xc0, !PT ;  /* 0x7ff00000070b7812 */ /* 0x000fe400078ec0ff */
[----:B------:R-:W-:-:S03]  /*0300*/  LOP3.LUT R14, R5, 0x7ff00000, RZ, 0xc0, !PT ;  /* 0x7ff00000050e7812 */ /* 0x000fc600078ec0ff */
[----:B------:R-:W-:Y:S01]  /*0310*/  @!P0 DMUL R2, R4, 8.98846567431157953865e+307 ;  /* 0x7fe0000004028828 */ /* 0x000fe20000000000 */
[----:B------:R-:W-:-:S03]  /*0320*/  ISETP.GE.U32.AND P1, PT, R11, R14, PT ;  /* 0x0000000e0b00720c */ /* 0x000fc60003f26070 */
[----:B------:R-:W-:Y:S01]  /*0330*/  @!P2 LOP3.LUT R12, R5, 0x7ff00000, RZ, 0xc0, !PT ;  /* 0x7ff00000050ca812 */ /* 0x000fe200078ec0ff */
[----:B------:R-:W-:Y:S01]  /*0340*/  @!P2 IMAD.MOV.U32 R18, RZ, RZ, RZ ;  /* 0x000000ffff12a224 */ /* 0x000fe200078e00ff */
[----:B------:R-:W0:Y:S02]  /*0350*/  MUFU.RCP64H R17, R3 ;  /* 0x0000000300117308 */ /* 0x000e240000001800 */
[----:B------:R-:W-:Y:S01]  /*0360*/  @!P2 ISETP.GE.U32.AND P3, PT, R11, R12, PT ;  /* 0x0000000c0b00a20c */ /* 0x000fe20003f66070 */
[----:B------:R-:W-:-:S05]  /*0370*/  IMAD.MOV.U32 R12, RZ, RZ, 0x1ca00000 ;  /* 0x1ca00000ff0c7424 */ /* 0x000fca00078e00ff */
[----:B------:R-:W-:-:S04]  /*0380*/  @!P2 SEL R13, R12, 0x63400000, !P3 ;  /* 0x634000000c0da807 */ /* 0x000fc80005800000 */
[----:B------:R-:W-:-:S04]  /*0390*/  @!P2 LOP3.LUT R13, R13, 0x80000000, R7, 0xf8, !PT ;  /* 0x800000000d0da812 */ /* 0x000fc800078ef807 */
[----:B------:R-:W-:Y:S01]  /*03a0*/  @!P2 LOP3.LUT R19, R13, 0x100000, RZ, 0xfc, !PT ;  /* 0x001000000d13a812 */ /* 0x000fe200078efcff */
[----:B0-----:R-:W-:-:S08]  /*03b0*/  DFMA R8, R16, -R2, 1 ;  /* 0x3ff000001008742b */ /* 0x001fd00000000802 */
[----:B------:R-:W-:-:S08]  /*03c0*/  DFMA R8, R8, R8, R8 ;  /* 0x000000080808722b */ /* 0x000fd00000000008 */
[----:B------:R-:W-:Y:S01]  /*03d0*/  DFMA R16, R16, R8, R16 ;  /* 0x000000081010722b */ /* 0x000fe20000000010 */
[----:B------:R-:W-:Y:S01]  /*03e0*/  SEL R9, R12, 0x63400000, !P1 ;  /* 0x634000000c097807 */ /* 0x000fe20004800000 */
[----:B------:R-:W-:-:S03]  /*03f0*/  IMAD.MOV.U32 R8, RZ, RZ, R6 ;  /* 0x000000ffff087224 */ /* 0x000fc600078e0006 */
[----:B------:R-:W-:-:S03]  /*0400*/  LOP3.LUT R9, R9, 0x800fffff, R7, 0xf8, !PT ;  /* 0x800fffff09097812 */ /* 0x000fc600078ef807 */
[----:B------:R-:W-:-:S03]  /*0410*/  DFMA R20, R16, -R2, 1 ;  /* 0x3ff000001014742b */ /* 0x000fc60000000802 */
[----:B------:R-:W-:-:S05]  /*0420*/  @!P2 DFMA R8, R8, 2, -R18 ;  /* 0x400000000808a82b */ /* 0x000fca0000000812 */
[----:B------:R-:W-:Y:S01]  /*0430*/  DFMA R16, R16, R20, R16 ;  /* 0x000000141010722b */ /* 0x000fe20000000010 */
[----:B------:R-:W-:Y:S02]  /*0440*/  IMAD.MOV.U32 R21, RZ, RZ, R11 ;  /* 0x000000ffff157224 */ /* 0x000fe400078e000b */
[----:B------:R-:W-:Y:S01]  /*0450*/  IMAD.MOV.U32 R20, RZ, RZ, R14 ;  /* 0x000000ffff147224 */ /* 0x000fe200078e000e */
[----:B------:R-:W-:Y:S02]  /*0460*/  @!P0 LOP3.LUT R20, R3, 0x7ff00000, RZ, 0xc0, !PT ;  /* 0x7ff0000003148812 */ /* 0x000fe400078ec0ff */
[----:B------:R-:W-:Y:S02]  /*0470*/  @!P2 LOP3.LUT R21, R9, 0x7ff00000, RZ, 0xc0, !PT ;  /* 0x7ff000000915a812 */ /* 0x000fe400078ec0ff */
[----:B------:R-:W-:Y:S01]  /*0480*/  DMUL R18, R16, R8 ;  /* 0x0000000810127228 */ /* 0x000fe20000000000 */
[----:B------:R-:W-:Y:S02]  /*0490*/  VIADD R22, R20, 0xffffffff ;  /* 0xffffffff14167836 */ /* 0x000fe40000000000 */
[----:B------:R-:W-:-:S05]  /*04a0*/  VIADD R13, R21, 0xffffffff ;  /* 0xffffffff150d7836 */ /* 0x000fca0000000000 */
[----:B------:R-:W-:Y:S01]  /*04b0*/  DFMA R14, R18, -R2, R8 ;  /* 0x80000002120e722b */ /* 0x000fe20000000008 */
[----:B------:R-:W-:-:S04]  /*04c0*/  ISETP.GT.U32.AND P0, PT, R13, 0x7feffffe, PT ;  /* 0x7feffffe0d00780c */ /* 0x000fc80003f04070 */
[----:B------:R-:W-:-:S03]  /*04d0*/  ISETP.GT.U32.OR P0, PT, R22, 0x7feffffe, P0 ;  /* 0x7feffffe1600780c */ /* 0x000fc60000704470 */
[----:B------:R-:W-:-:S10]  /*04e0*/  DFMA R14, R16, R14, R18 ;  /* 0x0000000e100e722b */ /* 0x000fd40000000012 */
[----:B------:R-:W-:Y:S05]  /*04f0*/  @P0 BRA `(.L_x_18) ;  /* 0x00000000006c0947 */ /* 0x000fea0003800000 */
[----:B------:R-:W-:-:S04]  /*0500*/  LOP3.LUT R16, R5, 0x7ff00000, RZ, 0xc0, !PT ;  /* 0x7ff0000005107812 */ /* 0x000fc800078ec0ff */
[CC--:B------:R-:W-:Y:S02]  /*0510*/  VIADDMNMX R6, R11.reuse, -R16.reuse, 0xb9600000, !PT ;  /* 0xb96000000b067446 */ /* 0x0c0fe40007800910 */
[----:B------:R-:W-:Y:S02]  /*0520*/  ISETP.GE.U32.AND P0, PT, R11, R16, PT ;  /* 0x000000100b00720c */ /* 0x000fe40003f06070 */
[----:B------:R-:W-:Y:S02]  /*0530*/  VIMNMX R6, PT, PT, R6, 0x46a00000, PT ;  /* 0x46a0000006067848 */ /* 0x000fe40003fe0100 */
[----:B------:R-:W-:-:S05]  /*0540*/  SEL R11, R12, 0x63400000, !P0 ;  /* 0x634000000c0b7807 */ /* 0x000fca0004000000 */
[----:B------:R-:W-:Y:S02]  /*0550*/  IMAD.IADD R11, R6, 0x1, -R11 ;  /* 0x00000001060b7824 */ /* 0x000fe400078e0a0b */
[----:B------:R-:W-:Y:S02]  /*0560*/  IMAD.MOV.U32 R6, RZ, RZ, RZ ;  /* 0x000000ffff067224 */ /* 0x000fe400078e00ff */
[----:B------:R-:W-:-:S06]  /*0570*/  VIADD R7, R11, 0x7fe00000 ;  /* 0x7fe000000b077836 */ /* 0x000fcc0000000000 */
[----:B------:R-:W-:-:S10]  /*0580*/  DMUL R12, R14, R6 ;  /* 0x000000060e0c7228 */ /* 0x000fd40000000000 */
[----:B------:R-:W-:-:S13]  /*0590*/  FSETP.GTU.AND P0, PT, |R13|, 1.469367938527859385e-39, PT ;  /* 0x001000000d00780b */ /* 0x000fda0003f0c200 */
[----:B------:R-:W-:Y:S05]  /*05a0*/  @P0 BRA `(.L_x_19) ;  /* 0x0000000000940947 */ /* 0x000fea0003800000 */
[----:B------:R-:W-:Y:S01]  /*05b0*/  DFMA R2, R14, -R2, R8 ;  /* 0x800000020e02722b */ /* 0x000fe20000000008 */
[----:B------:R-:W-:-:S09]  /*05c0*/  IMAD.MOV.U32 R6, RZ, RZ, RZ ;  /* 0x000000ffff067224 */ /* 0x000fd200078e00ff */
[C---:B------:R-:W-:Y:S02]  /*05d0*/  FSETP.NEU.AND P0, PT, R3.reuse, RZ, PT ;  /* 0x000000ff0300720b */ /* 0x040fe40003f0d000 */
[----:B------:R-:W-:-:S04]  /*05e0*/  LOP3.LUT R5, R3, 0x80000000, R5, 0x48, !PT ;  /* 0x8000000003057812 */ /* 0x000fc800078e4805 */
[----:B------:R-:W-:-:S07]  /*05f0*/  LOP3.LUT R7, R5, R7, RZ, 0xfc, !PT ;  /* 0x0000000705077212 */ /* 0x000fce00078efcff */
[----:B------:R-:W-:Y:S05]  /*0600*/  @!P0 BRA `(.L_x_19) ;  /* 0x00000000007c8947 */ /* 0x000fea0003800000 */
[----:B------:R-:W-:Y:S01]  /*0610*/  IMAD.MOV R3, RZ, RZ, -R11 ;  /* 0x000000ffff037224 */ /* 0x000fe200078e0a0b */
[----:B------:R-:W-:Y:S01]  /*0620*/  DMUL.RP R6, R14, R6 ;  /* 0x000000060e067228 */ /* 0x000fe20000008000 */
[----:B------:R-:W-:Y:S01]  /*0630*/  IMAD.MOV.U32 R2, RZ, RZ, RZ ;  /* 0x000000ffff027224 */ /* 0x000fe200078e00ff */
[----:B------:R-:W-:-:S05]  /*0640*/  IADD3 R11, PT, PT, -R11, -0x43300000, RZ ;  /* 0xbcd000000b0b7810 */ /* 0x000fca0007ffe1ff */
[----:B------:R-:W-:-:S03]  /*0650*/  DFMA R2, R12, -R2, R14 ;  /* 0x800000020c02722b */ /* 0x000fc6000000000e */
[----:B------:R-:W-:-:S07]  /*0660*/  LOP3.LUT R5, R7, R5, RZ, 0x3c, !PT ;  /* 0x0000000507057212 */ /* 0x000fce00078e3cff */
[----:B------:R-:W-:-:S04]  /*0670*/  FSETP.NEU.AND P0, PT, |R3|, R11, PT ;  /* 0x0000000b0300720b */ /* 0x000fc80003f0d200 */
[----:B------:R-:W-:Y:S02]  /*0680*/  FSEL R12, R6, R12, !P0 ;  /* 0x0000000c060c7208 */ /* 0x000fe40004000000 */
[----:B------:R-:W-:Y:S01]  /*0690*/  FSEL R13, R5, R13, !P0 ;  /* 0x0000000d050d7208 */ /* 0x000fe20004000000 */
[----:B------:R-:W-:Y:S06]  /*06a0*/  BRA `(.L_x_19) ;  /* 0x0000000000547947 */ /* 0x000fec0003800000 */
.L_x_18:
[----:B------:R-:W-:-:S14]  /*06b0*/  DSETP.NAN.AND P0, PT, R6, R6, PT ;  /* 0x000000060600722a */ /* 0x000fdc0003f08000 */
[----:B------:R-:W-:Y:S05]  /*06c0*/  @P0 BRA `(.L_x_20) ;  /* 0x0000000000440947 */ /* 0x000fea0003800000 */
[----:B------:R-:W-:-:S14]  /*06d0*/  DSETP.NAN.AND P0, PT, R4, R4, PT ;  /* 0x000000040400722a */ /* 0x000fdc0003f08000 */
[----:B------:R-:W-:Y:S05]  /*06e0*/  @P0 BRA `(.L_x_21) ;  /* 0x0000000000300947 */ /* 0x000fea0003800000 */
[----:B------:R-:W-:Y:S01]  /*06f0*/  ISETP.NE.AND P0, PT, R21, R20, PT ;  /* 0x000000141500720c */ /* 0x000fe20003f05270 */
[----:B------:R-:W-:Y:S02]  /*0700*/  IMAD.MOV.U32 R12, RZ, RZ, 0x0 ;  /* 0x00000000ff0c7424 */ /* 0x000fe400078e00ff */
[----:B------:R-:W-:-:S10]  /*0710*/  IMAD.MOV.U32 R13, RZ, RZ, -0x80000 ;  /* 0xfff80000ff0d7424 */ /* 0x000fd400078e00ff */
[----:B------:R-:W-:Y:S05]  /*0720*/  @!P0 BRA `(.L_x_19) ;  /* 0x0000000000348947 */ /* 0x000fea0003800000 */
[----:B------:R-:W-:Y:S02]  /*0730*/  ISETP.NE.AND P0, PT, R21, 0x7ff00000, PT ;  /* 0x7ff000001500780c */ /* 0x000fe40003f05270 */
[----:B------:R-:W-:Y:S02]  /*0740*/  LOP3.LUT R13, R7, 0x80000000, R5, 0x48, !PT ;  /* 0x80000000070d7812 */ /* 0x000fe400078e4805 */
[----:B------:R-:W-:-:S13]  /*0750*/  ISETP.EQ.OR P0, PT, R20, RZ, !P0 ;  /* 0x000000ff1400720c */ /* 0x000fda0004702670 */
[----:B------:R-:W-:Y:S01]  /*0760*/  @P0 LOP3.LUT R2, R13, 0x7ff00000, RZ, 0xfc, !PT ;  /* 0x7ff000000d020812 */ /* 0x000fe200078efcff */
[----:B------:R-:W-:Y:S02]  /*0770*/  @!P0 IMAD.MOV.U32 R12, RZ, RZ, RZ ;  /* 0x000000ffff0c8224 */ /* 0x000fe400078e00ff */
[----:B------:R-:W-:Y:S02]  /*0780*/  @P0 IMAD.MOV.U32 R12, RZ, RZ, RZ ;  /* 0x000000ffff0c0224 */ /* 0x000fe400078e00ff */
[----:B------:R-:W-:Y:S01]  /*0790*/  @P0 IMAD.MOV.U32 R13, RZ, RZ, R2 ;  /* 0x000000ffff0d0224 */ /* 0x000fe200078e0002 */
[----:B------:R-:W-:Y:S06]  /*07a0*/  BRA `(.L_x_19) ;  /* 0x0000000000147947 */ /* 0x000fec0003800000 */
.L_x_21:
[----:B------:R-:W-:Y:S01]  /*07b0*/  LOP3.LUT R13, R5, 0x80000, RZ, 0xfc, !PT ;  /* 0x00080000050d7812 */ /* 0x000fe200078efcff */
[----:B------:R-:W-:Y:S01]  /*07c0*/  IMAD.MOV.U32 R12, RZ, RZ, R4 ;  /* 0x000000ffff0c7224 */ /* 0x000fe200078e0004 */
[----:B------:R-:W-:Y:S06]  /*07d0*/  BRA `(.L_x_19) ;  /* 0x0000000000087947 */ /* 0x000fec0003800000 */
.L_x_20:
[----:B------:R-:W-:Y:S01]  /*07e0*/  LOP3.LUT R13, R7, 0x80000, RZ, 0xfc, !PT ;  /* 0x00080000070d7812 */ /* 0x000fe200078efcff */
[----:B------:R-:W-:-:S07]  /*07f0*/  IMAD.MOV.U32 R12, RZ, RZ, R6 ;  /* 0x000000ffff0c7224 */ /* 0x000fce00078e0006 */
.L_x_19:
[----:B------:R-:W-:Y:S05]  /*0800*/  BSYNC.RECONVERGENT B1 ;  /* 0x0000000000017941 */ /* 0x000fea0003800200 */
.L_x_17:
[----:B------:R-:W-:Y:S02]  /*0810*/  IMAD.MOV.U32 R11, RZ, RZ, 0x0 ;  /* 0x00000000ff0b7424 */ /* 0x000fe400078e00ff */
[----:B------:R-:W-:Y:S02]  /*0820*/  IMAD.MOV.U32 R2, RZ, RZ, R12 ;  /* 0x000000ffff027224 */ /* 0x000fe400078e000c */
[----:B------:R-:W-:Y:S01]  /*0830*/  IMAD.MOV.U32 R3, RZ, RZ, R13 ;  /* 0x000000ffff037224 */ /* 0x000fe200078e000d */
[----:B------:R-:W-:Y:S06]  /*0840*/  RET.REL.NODEC R10 `(_Z11kernel_tanhPfS_i) ;  /* 0xfffffff40aec7950 */ /* 0x000fec0003c3ffff */
.L_x_22:
        /* <DEDUP_REMOVED lines=11> */
.L_x_53:


//--------------------- .text._Z19kernel_sigmoidDerivPfS_i --------------------------
	.section	.text._Z19kernel_sigmoidDerivPfS_i,"ax",@progbits
	.align	128
        .global         _Z19kernel_sigmoidDerivPfS_i
        .type           _Z19kernel_sigmoidDerivPfS_i,@function
        .size           _Z19kernel_sigmoidDerivPfS_i,(.L_x_54 - _Z19kernel_sigmoidDerivPfS_i)
        .other          _Z19kernel_sigmoidDerivPfS_i,@"STO_CUDA_ENTRY STV_DEFAULT"
_Z19kernel_sigmoidDerivPfS_i:
.text._Z19kernel_sigmoidDerivPfS_i:
        /* <DEDUP_REMOVED lines=11> */
[----:B-1----:R-:W2:Y:S01]  /*00b0*/  LDG.E R4, desc[UR6][R4.64] ;  /* 0x0000000604047981 */ /* 0x002ea2000c1e1900 */
[----:B------:R-:W-:Y:S01]  /*00c0*/  UMOV UR4, 0x3f000000 ;  /* 0x3f00000000047882 */ /* 0x000fe20000000000 */
[----:B------:R-:W-:Y:S01]  /*00d0*/  BSSY.RECONVERGENT B1, `(.L_x_23) ;  /* 0x0000011000017945 */ /* 0x000fe20003800200 */
[----:B------:R-:W-:Y:S01]  /*00e0*/  IMAD.U32 R6, RZ, RZ, UR4 ;  /* 0x00000004ff067e24 */ /* 0x000fe2000f8e00ff */
[----:B--2---:R-:W-:-:S04]  /*00f0*/  FSETP.GEU.AND P0, PT, R4, RZ, PT ;  /* 0x000000ff0400720b */ /* 0x004fc80003f0e000 */
[----:B------:R-:W-:-:S05]  /*0100*/  FSEL R0, -R4, R4, !P0 ;  /* 0x0000000404007208 */ /* 0x000fca0004000100 */
[----:B------:R-:W-:-:S04]  /*0110*/  FADD R0, R0, 1 ;  /* 0x3f80000000007421 */ /* 0x000fc80000000000 */
[----:B------:R-:W-:-:S04]  /*0120*/  FMUL R3, R0, R0 ;  /* 0x0000000000037220 */ /* 0x000fc80000400000 */
[----:B------:R-:W0:Y:S08]  /*0130*/  MUFU.RCP R0, R3 ;  /* 0x0000000300007308 */ /* 0x000e300000001000 */
[----:B------:R-:W1:Y:S01]  /*0140*/  FCHK P0, -R6, R3 ;  /* 0x0000000306007302 */ /* 0x000e620000000100 */
[----:B0-----:R-:W-:-:S04]  /*0150*/  FFMA R7, -R3, R0, 1 ;  /* 0x3f80000003077423 */ /* 0x001fc80000000100 */
[----:B------:R-:W-:-:S04]  /*0160*/  FFMA R0, R0, R7, R0 ;  /* 0x0000000700007223 */ /* 0x000fc80000000000 */
[----:B------:R-:W-:-:S04]  /*0170*/  FFMA R4, R0, -0.5, RZ ;  /* 0xbf00000000047823 */ /* 0x000fc800000000ff */
[----:B------:R-:W-:-:S04]  /*0180*/  FFMA R5, -R3, R4, -0.5 ;  /* 0xbf00000003057423 */ /* 0x000fc80000000104 */
[----:B------:R-:W-:Y:S01]  /*0190*/  FFMA R7, R0, R5, R4 ;  /* 0x0000000500077223 */ /* 0x000fe20000000004 */
[----:B-1----:R-:W-:Y:S06]  /*01a0*/  @!P0 BRA `(.L_x_24) ;  /* 0x00000000000c8947 */ /* 0x002fec0003800000 */
[----:B------:R-:W-:-:S07]  /*01b0*/  MOV R4, 0x1d0 ;  /* 0x000001d000047802 */ /* 0x000fce0000000f00 */
[----:B------:R-:W-:Y:S05]  /*01c0*/  CALL.REL.NOINC `($__internal_1_$__cuda_sm3x_div_rn_noftz_f32_slowpath) ;  /* 0x0000000000187944 */ /* 0x000fea0003c00000 */
[----:B------:R-:W-:-:S07]  /*01d0*/  IMAD.MOV.U32 R7, RZ, RZ, R6 ;  /* 0x000000ffff077224 */ /* 0x000fce00078e0006 */
.L_x_24:
[----:B------:R-:W-:Y:S05]  /*01e0*/  BSYNC.RECONVERGENT B1 ;  /* 0x0000000000017941 */ /* 0x000fea0003800200 */
.L_x_23:
[----:B------:R-:W0:Y:S02]  /*01f0*/  LDC.64 R4, c[0x0][0x388] ;  /* 0x0000e200ff047b82 */ /* 0x000e240000000a00 */
[----:B0-----:R-:W-:-:S05]  /*0200*/  IMAD.WIDE R2, R2, 0x4, R4 ;  /* 0x0000000402027825 */ /* 0x001fca00078e0204 */
[----:B------:R-:W-:Y:S01]  /*0210*/  STG.E desc[UR6][R2.64], R7 ;  /* 0x0000000702007986 */ /* 0x000fe2000c101906 */
[----:B------:R-:W-:Y:S05]  /*0220*/  EXIT ;  /* 0x000000000000794d */ /* 0x000fea0003800000 */
        .weak           $__internal_1_$__cuda_sm3x_div_rn_noftz_f32_slowpath
        .type           $__internal_1_$__cuda_sm3x_div_rn_noftz_f32_slowpath,@function
        .size           $__internal_1_$__cuda_sm3x_div_rn_noftz_f32_slowpath,(.L_x_54 - $__internal_1_$__cuda_sm3x_div_rn_noftz_f32_slowpath)
$__internal_1_$__cuda_sm3x_div_rn_noftz_f32_slowpath:
[--C-:B------:R-:W-:Y:S01]  /*0230*/  SHF.R.U32.HI R0, RZ, 0x17, R3.reuse ;  /* 0x00000017ff007819 */ /* 0x100fe20000011603 */
[----:B------:R-:W-:Y:S04]  /*0240*/  BSSY.RECONVERGENT B0, `(.L_x_25) ;  /* 0x000005d000007945 */ /* 0x000fe80003800200 */
[----:B------:R-:W-:Y:S01]  /*0250*/  BSSY.RELIABLE B2, `(.L_x_26) ;  /* 0x000001b000027945 */ /* 0x000fe20003800100 */
[----:B------:R-:W-:Y:S01]  /*0260*/  IMAD.MOV.U32 R6, RZ, RZ, R3 ;  /* 0x000000ffff067224 */ /* 0x000fe200078e0003 */
[----:B------:R-:W-:-:S05]  /*0270*/  LOP3.LUT R5, R0, 0xff, RZ, 0xc0, !PT ;  /* 0x000000ff00057812 */ /* 0x000fca00078ec0ff */
[----:B------:R-:W-:-:S05]  /*0280*/  VIADD R7, R5, 0xffffffff ;  /* 0xffffffff05077836 */ /* 0x000fca0000000000 */
[----:B------:R-:W-:-:S13]  /*0290*/  ISETP.GT.U32.AND P0, PT, R7, 0xfd, PT ;  /* 0x000000fd0700780c */ /* 0x000fda0003f04070 */
[----:B------:R-:W-:Y:S01]  /*02a0*/  @!P0 IMAD.MOV.U32 R8, RZ, RZ, RZ ;  /* 0x000000ffff088224 */ /* 0x000fe200078e00ff */
[----:B------:R-:W-:Y:S06]  /*02b0*/  @!P0 BRA `(.L_x_27) ;  /* 0x0000000000508947 */ /* 0x000fec0003800000 */
[----:B------:R-:W-:Y:S01]  /*02c0*/  FSETP.GTU.FTZ.AND P0, PT, |R3|, +INF , PT ;  /* 0x7f8000000300780b */ /* 0x000fe20003f1c200 */
[----:B------:R-:W-:-:S12]  /*02d0*/  IMAD.MOV.U32 R0, RZ, RZ, R3 ;  /* 0x000000ffff007224 */ /* 0x000fd800078e0003 */
[----:B------:R-:W-:Y:S05]  /*02e0*/  @P0 BREAK.RELIABLE B2 ;  /* 0x0000000000020942 */ /* 0x000fea0003800100 */
[----:B------:R-:W-:Y:S05]  /*02f0*/  @P0 BRA `(.L_x_28) ;  /* 0x0000000400400947 */ /* 0x000fea0003800000 */
[----:B------:R-:W-:-:S05]  /*0300*/  IMAD.MOV.U32 R3, RZ, RZ, -0x41000000 ;  /* 0xbf000000ff037424 */ /* 0x000fca00078e00ff */
[----:B------:R-:W-:-:S13]  /*0310*/  LOP3.LUT P0, RZ, R6, 0x7fffffff, R3, 0xc8, !PT ;  /* 0x7fffffff06ff7812 */ /* 0x000fda000780c803 */
[----:B------:R-:W-:Y:S05]  /*0320*/  @!P0 BREAK.RELIABLE B2 ;  /* 0x0000000000028942 */ /* 0x000fea0003800100 */
[----:B------:R-:W-:Y:S05]  /*0330*/  @!P0 BRA `(.L_x_29) ;  /* 0x0000000400288947 */ /* 0x000fea0003800000 */
[----:B------:R-:W-:Y:S02]  /*0340*/  FSETP.NEU.FTZ.AND P0, PT, |R0|, +INF , PT ;  /* 0x7f8000000000780b */ /* 0x000fe40003f1d200 */
[----:B------:R-:W-:-:S04]  /*0350*/  LOP3.LUT P1, RZ, R3, 0x7fffffff, RZ, 0xc0, !PT ;  /* 0x7fffffff03ff7812 */ /* 0x000fc8000782c0ff */
[----:B------:R-:W-:-:S13]  /*0360*/  PLOP3.LUT P0, PT, P0, P1, PT, 0x2f, 0xf2 ;  /* 0x0000000000f2781c */ /* 0x000fda0000702577 */
[----:B------:R-:W-:Y:S05]  /*0370*/  @P0 BREAK.RELIABLE B2 ;  /* 0x0000000000020942 */ /* 0x000fea0003800100 */
[----:B------:R-:W-:Y:S05]  /*0380*/  @P0 BRA `(.L_x_30) ;  /* 0x00000004000c0947 */ /* 0x000fea0003800000 */
[----:B------:R-:W-:-:S13]  /*0390*/  LOP3.LUT P0, RZ, R6, 0x7fffffff, RZ, 0xc0, !PT ;  /* 0x7fffffff06ff7812 */ /* 0x000fda000780c0ff */
[----:B------:R-:W-:Y:S05]  /*03a0*/  @!P0 BREAK.RELIABLE B2 ;  /* 0x0000000000028942 */ /* 0x000fea0003800100 */
[----:B------:R-:W-:Y:S05]  /*03b0*/  @!P0 BRA `(.L_x_31) ;  /* 0x0000000000f48947 */ /* 0x000fea0003800000 */
[----:B------:R-:W-:Y:S01]  /*03c0*/  ISETP.GE.AND P0, PT, R7, RZ, PT ;  /* 0x000000ff0700720c */ /* 0x000fe20003f06270 */
[----:B------:R-:W-:-:S12]  /*03d0*/  IMAD.MOV.U32 R8, RZ, RZ, RZ ;  /* 0x000000ffff087224 */ /* 0x000fd800078e00ff */
[----:B------:R-:W-:Y:S01]  /*03e0*/  @!P0 FFMA R6, R0, 1.84467440737095516160e+19, RZ ;  /* 0x5f80000000068823 */ /* 0x000fe200000000ff */
[----:B------:R-:W-:-:S07]  /*03f0*/  @!P0 VIADD R8, R8, 0x40 ;  /* 0x0000004008088836 */ /* 0x000fce0000000000 */
.L_x_27:
[----:B------:R-:W-:Y:S05]  /*0400*/  BSYNC.RELIABLE B2 ;  /* 0x0000000000027941 */ /* 0x000fea0003800100 */
.L_x_26:
[----:B------:R-:W-:Y:S01]  /*0410*/  LEA R3, R5, 0xc0800000, 0x17 ;  /* 0xc080000005037811 */ /* 0x000fe200078eb8ff */
[----:B------:R-:W-:Y:S01]  /*0420*/  UMOV UR4, 0xbf000000 ;  /* 0xbf00000000047882 */ /* 0x000fe20000000000 */
[----:B------:R-:W-:Y:S01]  /*0430*/  IADD3 R5, PT, PT, R8, 0x7e, -R5 ;  /* 0x0000007e08057810 */ /* 0x000fe20007ffe805 */
[----:B------:R-:W-:Y:S01]  /*0440*/  UIADD3 UR4, UPT, UPT, UR4, 0x800000, URZ ;  /* 0x0080000004047890 */ /* 0x000fe2000fffe0ff */
[----:B------:R-:W-:Y:S01]  /*0450*/  BSSY.RECONVERGENT B2, `(.L_x_32) ;  /* 0x0000032000027945 */ /* 0x000fe20003800200 */
[----:B------:R-:W-:-:S04]  /*0460*/  IMAD.IADD R3, R6, 0x1, -R3 ;  /* 0x0000000106037824 */ /* 0x000fc800078e0a03 */
[----:B------:R-:W0:Y:S01]  /*0470*/  MUFU.RCP R0, R3 ;  /* 0x0000000300007308 */ /* 0x000e220000001000 */
[----:B------:R-:W-:-:S04]  /*0480*/  FADD.FTZ R7, -R3, -RZ ;  /* 0x800000ff03077221 */ /* 0x000fc80000010100 */
[----:B0-----:R-:W-:-:S04]  /*0490*/  FFMA R9, R0, R7, 1 ;  /* 0x3f80000000097423 */ /* 0x001fc80000000007 */
[----:B------:R-:W-:-:S04]  /*04a0*/  FFMA R0, R0, R9, R0 ;  /* 0x0000000900007223 */ /* 0x000fc80000000000 */
[----:B------:R-:W-:-:S04]  /*04b0*/  FFMA R6, R0, UR4, RZ ;  /* 0x0000000400067c23 */ /* 0x000fc800080000ff */
[----:B------:R-:W-:-:S04]  /*04c0*/  FFMA R9, R7, R6, UR4 ;  /* 0x0000000407097e23 */ /* 0x000fc80008000006 */
[----:B------:R-:W-:-:S04]  /*04d0*/  FFMA R9, R0, R9, R6 ;  /* 0x0000000900097223 */ /* 0x000fc80000000006 */
[----:B------:R-:W-:-:S04]  /*04e0*/  FFMA R10, R7, R9, UR4 ;  /* 0x00000004070a7e23 */ /* 0x000fc80008000009 */
[----:B------:R-:W-:-:S05]  /*04f0*/  FFMA R6, R0, R10, R9 ;  /* 0x0000000a00067223 */ /* 0x000fca0000000009 */
[----:B------:R-:W-:-:S04]  /*0500*/  SHF.R.U32.HI R3, RZ, 0x17, R6 ;  /* 0x00000017ff037819 */ /* 0x000fc80000011606 */
[----:B------:R-:W-:-:S05]  /*0510*/  LOP3.LUT R3, R3, 0xff, RZ, 0xc0, !PT ;  /* 0x000000ff03037812 */ /* 0x000fca00078ec0ff */
[----:B------:R-:W-:-:S04]  /*0520*/  IMAD.IADD R7, R3, 0x1, R5 ;  /* 0x0000000103077824 */ /* 0x000fc800078e0205 */
[----:B------:R-:W-:-:S05]  /*0530*/  VIADD R3, R7, 0xffffffff ;  /* 0xffffffff07037836 */ /* 0x000fca0000000000 */
[----:B------:R-:W-:-:S13]  /*0540*/  ISETP.GE.U32.AND P0, PT, R3, 0xfe, PT ;  /* 0x000000fe0300780c */ /* 0x000fda0003f06070 */
[----:B------:R-:W-:Y:S05]  /*0550*/  @!P0 BRA `(.L_x_33) ;  /* 0x0000000000808947 */ /* 0x000fea0003800000 */
[----:B------:R-:W-:-:S13]  /*0560*/  ISETP.GT.AND P0, PT, R7, 0xfe, PT ;  /* 0x000000fe0700780c */ /* 0x000fda0003f04270 */
[----:B------:R-:W-:Y:S05]  /*0570*/  @P0 BRA `(.L_x_34) ;  /* 0x00000000006c0947 */ /* 0x000fea0003800000 */
[----:B------:R-:W-:-:S13]  /*0580*/  ISETP.GE.AND P0, PT, R7, 0x1, PT ;  /* 0x000000010700780c */ /* 0x000fda0003f06270 */
[----:B------:R-:W-:Y:S05]  /*0590*/  @P0 BRA `(.L_x_35) ;  /* 0x0000000000740947 */ /* 0x000fea0003800000 */
[----:B------:R-:W-:Y:S02]  /*05a0*/  ISETP.GE.AND P0, PT, R7, -0x18, PT ;  /* 0xffffffe80700780c */ /* 0x000fe40003f06270 */
[----:B------:R-:W-:-:S11]  /*05b0*/  LOP3.LUT R6, R6, 0x80000000, RZ, 0xc0, !PT ;  /* 0x8000000006067812 */ /* 0x000fd600078ec0ff */
[----:B------:R-:W-:Y:S05]  /*05c0*/  @!P0 BRA `(.L_x_35) ;  /* 0x0000000000688947 */ /* 0x000fea0003800000 */
[CC--:B------:R-:W-:Y:S01]  /*05d0*/  FFMA.RZ R3, R0.reuse, R10.reuse, R9 ;  /* 0x0000000a00037223 */ /* 0x0c0fe2000000c009 */
[C---:B------:R-:W-:Y:S01]  /*05e0*/  VIADD R8, R7.reuse, 0x20 ;  /* 0x0000002007087836 */ /* 0x040fe20000000000 */
[C---:B------:R-:W-:Y:S02]  /*05f0*/  ISETP.NE.AND P2, PT, R7.reuse, RZ, PT ;  /* 0x000000ff0700720c */ /* 0x040fe40003f45270 */
[----:B------:R-:W-:Y:S01]  /*0600*/  ISETP.NE.AND P1, PT, R7, RZ, PT ;  /* 0x000000ff0700720c */ /* 0x000fe20003f25270 */
[----:B------:R-:W-:Y:S01]  /*0610*/  IMAD.MOV R7, RZ, RZ, -R7 ;  /* 0x000000ffff077224 */ /* 0x000fe200078e0a07 */
[----:B------:R-:W-:Y:S01]  /*0620*/  LOP3.LUT R5, R3, 0x7fffff, RZ, 0xc0, !PT ;  /* 0x007fffff03057812 */ /* 0x000fe200078ec0ff */
[CCC-:B------:R-:W-:Y:S01]  /*0630*/  FFMA.RP R3, R0.reuse, R10.reuse, R9.reuse ;  /* 0x0000000a00037223 */ /* 0x1c0fe20000008009 */
[----:B------:R-:W-:Y:S02]  /*0640*/  FFMA.RM R0, R0, R10, R9 ;  /* 0x0000000a00007223 */ /* 0x000fe40000004009 */
[----:B------:R-:W-:-:S03]  /*0650*/  LOP3.LUT R5, R5, 0x800000, RZ, 0xfc, !PT ;  /* 0x0080000005057812 */ /* 0x000fc600078efcff */
[----:B------:R-:W-:Y:S02]  /*0660*/  FSETP.NEU.FTZ.AND P0, PT, R3, R0, PT ;  /* 0x000000000300720b */ /* 0x000fe40003f1d000 */
[----:B------:R-:W-:Y:S02]  /*0670*/  SHF.L.U32 R8, R5, R8, RZ ;  /* 0x0000000805087219 */ /* 0x000fe400000006ff */
[----:B------:R-:W-:Y:S02]  /*0680*/  SEL R0, R7, RZ, P2 ;  /* 0x000000ff07007207 */ /* 0x000fe40001000000 */
[----:B------:R-:W-:Y:S02]  /*0690*/  ISETP.NE.AND P1, PT, R8, RZ, P1 ;  /* 0x000000ff0800720c */ /* 0x000fe40000f25270 */
[----:B------:R-:W-:Y:S02]  /*06a0*/  SHF.R.U32.HI R0, RZ, R0, R5 ;  /* 0x00000000ff007219 */ /* 0x000fe40000011605 */
[----:B------:R-:W-:-:S02]  /*06b0*/  PLOP3.LUT P0, PT, P0, P1, PT, 0xf8, 0x8f ;  /* 0x00000000008f781c */ /* 0x000fc40000703f70 */
[----:B------:R-:W-:Y:S02]  /*06c0*/  SHF.R.U32.HI R8, RZ, 0x1, R0 ;  /* 0x00000001ff087819 */ /* 0x000fe40000011600 */
[----:B------:R-:W-:-:S04]  /*06d0*/  SEL R3, RZ, 0x1, !P0 ;  /* 0x00000001ff037807 */ /* 0x000fc80004000000 */
[----:B------:R-:W-:-:S04]  /*06e0*/  LOP3.LUT R3, R3, 0x1, R8, 0xf8, !PT ;  /* 0x0000000103037812 */ /* 0x000fc800078ef808 */
[----:B------:R-:W-:-:S05]  /*06f0*/  LOP3.LUT R3, R3, R0, RZ, 0xc0, !PT ;  /* 0x0000000003037212 */ /* 0x000fca00078ec0ff */
[----:B------:R-:W-:-:S05]  /*0700*/  IMAD.IADD R3, R8, 0x1, R3 ;  /* 0x0000000108037824 */ /* 0x000fca00078e0203 */
[----:B------:R-:W-:Y:S01]  /*0710*/  LOP3.LUT R6, R3, R6, RZ, 0xfc, !PT ;  /* 0x0000000603067212 */ /* 0x000fe200078efcff */
[----:B------:R-:W-:Y:S06]  /*0720*/  BRA `(.L_x_35) ;  /* 0x0000000000107947 */ /* 0x000fec0003800000 */
.L_x_34:
[----:B------:R-:W-:-:S04]  /*0730*/  LOP3.LUT R6, R6, 0x80000000, RZ, 0xc0, !PT ;  /* 0x8000000006067812 */ /* 0x000fc800078ec0ff */
[----:B------:R-:W-:Y:S01]  /*0740*/  LOP3.LUT R6, R6, 0x7f800000, RZ, 0xfc, !PT ;  /* 0x7f80000006067812 */ /* 0x000fe200078efcff */
[----:B------:R-:W-:Y:S06]  /*0750*/  BRA `(.L_x_35) ;  /* 0x0000000000047947 */ /* 0x000fec0003800000 */
.L_x_33:
[----:B------:R-:W-:-:S07]  /*0760*/  IMAD R6, R5, 0x800000, R6 ;  /* 0x0080000005067824 */ /* 0x000fce00078e0206 */
.L_x_35:
[----:B------:R-:W-:Y:S05]  /*0770*/  BSYNC.RECONVERGENT B2 ;  /* 0x0000000000027941 */ /* 0x000fea0003800200 */
.L_x_32:
[----:B------:R-:W-:Y:S05]  /*0780*/  BRA `(.L_x_36) ;  /* 0x0000000000207947 */ /* 0x000fea0003800000 */
.L_x_31:
[----:B------:R-:W-:-:S04]  /*0790*/  LOP3.LUT R6, R6, 0x80000000, R3, 0x48, !PT ;  /* 0x8000000006067812 */ /* 0x000fc800078e4803 */
[----:B------:R-:W-:Y:S01]  /*07a0*/  LOP3.LUT R6, R6, 0x7f800000, RZ, 0xfc, !PT ;  /* 0x7f80000006067812 */ /* 0x000fe200078efcff */
[----:B------:R-:W-:Y:S06]  /*07b0*/  BRA `(.L_x_36) ;  /* 0x0000000000147947 */ /* 0x000fec0003800000 */
.L_x_30:
[----:B------:R-:W-:Y:S01]  /*07c0*/  LOP3.LUT R6, R6, 0x80000000, R3, 0x48, !PT ;  /* 0x8000000006067812 */ /* 0x000fe200078e4803 */
[----:B------:R-:W-:Y:S06]  /*07d0*/  BRA `(.L_x_36) ;  /* 0x00000000000c7947 */ /* 0x000fec0003800000 */
.L_x_29:
[----:B------:R-:W0:Y:S01]  /*07e0*/  MUFU.RSQ R6, -QNAN ;  /* 0xffc0000000067908 */ /* 0x000e220000001400 */
[----:B------:R-:W-:Y:S05]  /*07f0*/  BRA `(.L_x_36) ;  /* 0x0000000000047947 */ /* 0x000fea0003800000 */
.L_x_28:
[----:B------:R-:W-:-:S07]  /*0800*/  FADD.FTZ R6, R0, -0.5 ;  /* 0xbf00000000067421 */ /* 0x000fce0000010000 */
.L_x_36:
[----:B------:R-:W-:Y:S05]  /*0810*/  BSYNC.RECONVERGENT B0 ;  /* 0x0000000000007941 */ /* 0x000fea0003800200 */
.L_x_25:
[----:B------:R-:W-:-:S04]  /*0820*/  IMAD.MOV.U32 R5, RZ, RZ, 0x0 ;  /* 0x00000000ff057424 */ /* 0x000fc800078e00ff */
[----:B0-----:R-:W-:Y:S05]  /*0830*/  RET.REL.NODEC R4 `(_Z19kernel_sigmoidDerivPfS_i) ;  /* 0xfffffff404f07950 */ /* 0x001fea0003c3ffff */
.L_x_37:
        /* <DEDUP_REMOVED lines=12> */
.L_x_54:


//--------------------- .text._Z14kernel_sigmoidPfS_i --------------------------
	.section	.text._Z14kernel_sigmoidPfS_i,"ax",@progbits
	.align	128
        .global         _Z14kernel_sigmoidPfS_i
        .type           _Z14kernel_sigmoidPfS_i,@function
        .size           _Z14kernel_sigmoidPfS_i,(.L_x_55 - _Z14kernel_sigmoidPfS_i)
        .other          _Z14kernel_sigmoidPfS_i,@"STO_CUDA_ENTRY STV_DEFAULT"
_Z14kernel_sigmoidPfS_i:
.text._Z14kernel_sigmoidPfS_i:
        /* <DEDUP_REMOVED lines=20> */
[----:B------:R-:W-:Y:S02]  /*0140*/  DFMA R10, R6, R6, R6 ;  /* 0x00000006060a722b */ /* 0x000fe40000000006 */
[----:B------:R-:W0:Y:S06]  /*0150*/  F2F.F64.F32 R6, R12 ;  /* 0x0000000c00067310 */ /* 0x000e2c0000201800 */
[----:B------:R-:W-:-:S08]  /*0160*/  DFMA R10, R8, R10, R8 ;  /* 0x0000000a080a722b */ /* 0x000fd00000000008 */
[----:B------:R-:W-:Y:S02]  /*0170*/  DFMA R2, -R4, R10, 1 ;  /* 0x3ff000000402742b */ /* 0x000fe4000000010a */
[----:B0-----:R-:W-:-:S06]  /*0180*/  DMUL R6, R6, 0.5 ;  /* 0x3fe0000006067828 */ /* 0x001fcc0000000000 */
[----:B------:R-:W-:-:S04]  /*0190*/  DFMA R2, R10, R2, R10 ;  /* 0x000000020a02722b */ /* 0x000fc8000000000a */
[----:B------:R-:W-:-:S04]  /*01a0*/  FSETP.GEU.AND P1, PT, |R7|, 6.5827683646048100446e-37, PT ;  /* 0x036000000700780b */ /* 0x000fc80003f2e200 */
[----:B------:R-:W-:-:S08]  /*01b0*/  DMUL R8, R6, R2 ;  /* 0x0000000206087228 */ /* 0x000fd00000000000 */
[----:B------:R-:W-:-:S08]  /*01c0*/  DFMA R10, -R4, R8, R6 ;  /* 0x00000008040a722b */ /* 0x000fd00000000106 */
[----:B------:R-:W-:-:S10]  /*01d0*/  DFMA R2, R2, R10, R8 ;  /* 0x0000000a0202722b */ /* 0x000fd40000000008 */
[----:B------:R-:W-:-:S05]  /*01e0*/  FFMA R8, RZ, R5, R3 ;  /* 0x00000005ff087223 */ /* 0x000fca0000000003 */
[----:B------:R-:W-:-:S13]  /*01f0*/  FSETP.GT.AND P0, PT, |R8|, 1.469367938527859385e-39, PT ;  /* 0x001000000800780b */ /* 0x000fda0003f04200 */
[----:B------:R-:W-:Y:S05]  /*0200*/  @P0 BRA P1, `(.L_x_39) ;  /* 0x0000000000080947 */ /* 0x000fea0000800000 */
[----:B------:R-:W-:-:S07]  /*0210*/  MOV R10, 0x230 ;  /* 0x00000230000a7802 */ /* 0x000fce0000000f00 */
[----:B------:R-:W-:Y:S05]  /*0220*/  CALL.REL.NOINC `($__internal_2_$__cuda_sm20_div_rn_f64_full) ;  /* 0x00000000001c7944 */ /* 0x000fea0003c00000 */
.L_x_39:
[----:B------:R-:W-:Y:S05]  /*0230*/  BSYNC.RECONVERGENT B0 ;  /* 0x0000000000007941 */ /* 0x000fea0003800200 */
.L_x_38:
[----:B------:R-:W0:Y:S01]  /*0240*/  LDC.64 R4, c[0x0][0x388] ;  /* 0x0000e200ff047b82 */ /* 0x000e220000000a00 */
[----:B------:R-:W-:-:S10]  /*0250*/  DADD R2, -R2, 0.5 ;  /* 0x3fe0000002027429 */ /* 0x000fd40000000100 */
[----:B------:R-:W1:Y:S01]  /*0260*/  F2F.F32.F64 R3, R2 ;  /* 0x0000000200037310 */ /* 0x000e620000301000 */
[----:B0-----:R-:W-:-:S05]  /*0270*/  IMAD.WIDE R4, R0, 0x4, R4 ;  /* 0x0000000400047825 */ /* 0x001fca00078e0204 */
[----:B-1----:R-:W-:Y:S01]  /*0280*/  STG.E desc[UR4][R4.64], R3 ;  /* 0x0000000304007986 */ /* 0x002fe2000c101904 */
[----:B------:R-:W-:Y:S05]  /*0290*/  EXIT ;  /* 0x000000000000794d */ /* 0x000fea0003800000 */
        .weak           $__internal_2_$__cuda_sm20_div_rn_f64_full
        .type           $__internal_2_$__cuda_sm20_div_rn_f64_full,@function
        .size           $__internal_2_$__cuda_sm20_div_rn_f64_full,(.L_x_55 - $__internal_2_$__cuda_sm20_div_rn_f64_full)
$__internal_2_$__cuda_sm20_div_rn_f64_full:
        /* <DEDUP_REMOVED lines=67> */
.L_x_41:
        /* <DEDUP_REMOVED lines=16> */
.L_x_44:
[----:B------:R-:W-:Y:S01]  /*07d0*/  LOP3.LUT R13, R5, 0x80000, RZ, 0xfc, !PT ;  /* 0x00080000050d7812 */ /* 0x000fe200078efcff */
[----:B------:R-:W-:Y:S01]  /*07e0*/  IMAD.MOV.U32 R12, RZ, RZ, R4 ;  /* 0x000000ffff0c7224 */ /* 0x000fe200078e0004 */
[----:B------:R-:W-:Y:S06]  /*07f0*/  BRA `(.L_x_42) ;  /* 0x0000000000087947 */ /* 0x000fec0003800000 */
.L_x_43:
[----:B------:R-:W-:Y:S01]  /*0800*/  LOP3.LUT R13, R7, 0x80000, RZ, 0xfc, !PT ;  /* 0x00080000070d7812 */ /* 0x000fe200078efcff */
[----:B------:R-:W-:-:S07]  /*0810*/  IMAD.MOV.U32 R12, RZ, RZ, R6 ;  /* 0x000000ffff0c7224 */ /* 0x000fce00078e0006 */
.L_x_42:
[----:B------:R-:W-:Y:S05]  /*0820*/  BSYNC.RECONVERGENT B1 ;  /* 0x0000000000017941 */ /* 0x000fea0003800200 */
.L_x_40:
[----:B------:R-:W-:Y:S02]  /*0830*/  IMAD.MOV.U32 R11, RZ, RZ, 0x0 ;  /* 0x00000000ff0b7424 */ /* 0x000fe400078e00ff */
[----:B------:R-:W-:Y:S02]  /*0840*/  IMAD.MOV.U32 R2, RZ, RZ, R12 ;  /* 0x000000ffff027224 */ /* 0x000fe400078e000c */
[----:B------:R-:W-:Y:S01]  /*0850*/  IMAD.MOV.U32 R3, RZ, RZ, R13 ;  /* 0x000000ffff037224 */ /* 0x000fe200078e000d */
[----:B------:R-:W-:Y:S06]  /*0860*/  RET.REL.NODEC R10 `(_Z14kernel_sigmoidPfS_i) ;  /* 0xfffffff40ae47950 */ /* 0x000fec0003c3ffff */
.L_x_45:
        /* <DEDUP_REMOVED lines=9> */
.L_x_55:


//--------------------- .text._Z14kernel_psquarePfS_i --------------------------
	.section	.text._Z14kernel_psquarePfS_i,"ax",@progbits
	.align	128
        .global         _Z14kernel_psquarePfS_i
        .type           _Z14kernel_psquarePfS_i,@function
        .size           _Z14kernel_psquarePfS_i,(.L_x_66 - _Z14kernel_psquarePfS_i)
        .other          _Z14kernel_psquarePfS_i,@"STO_CUDA_ENTRY STV_DEFAULT"
_Z14kernel_psquarePfS_i:
.text._Z14kernel_psquarePfS_i:
        /* <DEDUP_REMOVED lines=10> */
[----:B------:R-:W2:Y:S01]  /*00a0*/  LDC.64 R4, c[0x0][0x388] ;  /* 0x0000e200ff047b82 */ /* 0x000ea20000000a00 */
[----:B0-----:R-:W-:-:S06]  /*00b0*/  IMAD.WIDE R2, R7, 0x4, R2 ;  /* 0x0000000407027825 */ /* 0x001fcc00078e0202 */
[----:B-1----:R-:W3:Y:S01]  /*00c0*/  LDG.E R2, desc[UR4][R2.64] ;  /* 0x0000000402027981 */ /* 0x002ee2000c1e1900 */
[----:B--2---:R-:W-:-:S04]  /*00d0*/  IMAD.WIDE R4, R7, 0x4, R4 ;  /* 0x0000000407047825 */ /* 0x004fc800078e0204 */
[----:B---3--:R-:W-:-:S05]  /*00e0*/  FMUL R7, R2, R2 ;  /* 0x0000000202077220 */ /* 0x008fca0000400000 */
[----:B------:R-:W-:Y:S01]  /*00f0*/  STG.E desc[UR4][R4.64], R7 ;  /* 0x0000000704007986 */ /* 0x000fe2000c101904 */
[----:B------:R-:W-:Y:S05]  /*0100*/  EXIT ;  /* 0x000000000000794d */ /* 0x000fea0003800000 */
.L_x_46:
        /* <DEDUP_REMOVED lines=15> */
.L_x_66:


//--------------------- .text._Z12kernel_pmultPfS_S_i --------------------------
	.section	.text._Z12kernel_pmultPfS_S_i,"ax",@progbits
	.align	128
        .global         _Z12kernel_pmultPfS_S_i
        .type           _Z12kernel_pmultPfS_S_i,@function
        .size           _Z12kernel_pmultPfS_S_i,(.L_x_67 - _Z12kernel_pmultPfS_S_i)
        .other          _Z12kernel_pmultPfS_S_i,@"STO_CUDA_ENTRY STV_DEFAULT"
_Z12kernel_pmultPfS_S_i:
.text._Z12kernel_pmultPfS_S_i:
        /* <DEDUP_REMOVED lines=16> */
[----:B---3--:R-:W-:-:S04]  /*0100*/  IMAD.WIDE R6, R9, 0x4, R6 ;  /* 0x0000000409067825 */ /* 0x008fc800078e0206 */
[----:B----4-:R-:W-:-:S05]  /*0110*/  FMUL R9, R2, R5 ;  /* 0x0000000502097220 */ /* 0x010fca0000400000 */
[----:B------:R-:W-:Y:S01]  /*0120*/  STG.E desc[UR4][R6.64], R9 ;  /* 0x0000000906007986 */ /* 0x000fe2000c101904 */
[----:B------:R-:W-:Y:S05]  /*0130*/  EXIT ;  /* 0x000000000000794d */ /* 0x000fea0003800000 */
.L_x_47:
        /* <DEDUP_REMOVED lines=12> */
.L_x_67:


//--------------------- .text._Z10kernel_subPfS_S_i --------------------------
	.section	.text._Z10kernel_subPfS_S_i,"ax",@progbits
	.align	128
        .global         _Z10kernel_subPfS_S_i
        .type           _Z10kernel_subPfS_S_i,@function
        .size           _Z10kernel_subPfS_S_i,(.L_x_68 - _Z10kernel_subPfS_S_i)
        .other          _Z10kernel_subPfS_S_i,@"STO_CUDA_ENTRY STV_DEFAULT"
_Z10kernel_subPfS_S_i:
.text._Z10kernel_subPfS_S_i:
        /* <DEDUP_REMOVED lines=17> */
[----:B----4-:R-:W-:-:S05]  /*0110*/  FADD R9, R2, -R5 ;  /* 0x8000000502097221 */ /* 0x010fca0000000000 */
[----:B------:R-:W-:Y:S01]  /*0120*/  STG.E desc[UR4][R6.64], R9 ;  /* 0x0000000906007986 */ /* 0x000fe2000c101904 */
[----:B------:R-:W-:Y:S05]  /*0130*/  EXIT ;  /* 0x000000000000794d */ /* 0x000fea0003800000 */
.L_x_48:
        /* <DEDUP_REMOVED lines=12> */
.L_x_68:


//--------------------- .text._Z10kernel_addPfS_S_i --------------------------
	.section	.text._Z10kernel_addPfS_S_i,"ax",@progbits
	.align	128
        .global         _Z10kernel_addPfS_S_i
        .type           _Z10kernel_addPfS_S_i,@function
        .size           _Z10kernel_addPfS_S_i,(.L_x_69 - _Z10kernel_addPfS_S_i)
        .other          _Z10kernel_addPfS_S_i,@"STO_CUDA_ENTRY STV_DEFAULT"
_Z10kernel_addPfS_S_i:
.text._Z10kernel_addPfS_S_i:
        /* <DEDUP_REMOVED lines=17> */
[----:B----4-:R-:W-:-:S05]  /*0110*/  FADD R9, R2, R5 ;  /* 0x0000000502097221 */ /* 0x010fca0000000000 */
[----:B------:R-:W-:Y:S01]  /*0120*/  STG.E desc[UR4][R6.64], R9 ;  /* 0x0000000906007986 */ /* 0x000fe2000c101904 */
[----:B------:R-:W-:Y:S05]  /*0130*/  EXIT ;  /* 0x000000000000794d */ /* 0x000fea0003800000 */
.L_x_49:
        /* <DEDUP_REMOVED lines=12> */
.L_x_69:


//--------------------- .text._Z10kernel_sclPfS_if --------------------------
	.section	.text._Z10kernel_sclPfS_if,"ax",@progbits
	.align	128
        .global         _Z10kernel_sclPfS_if
        .type           _Z10kernel_sclPfS_if,@function
        .size           _Z10kernel_sclPfS_if,(.L_x_70 - _Z10kernel_sclPfS_if)
        .other          _Z10kernel_sclPfS_if,@"STO_CUDA_ENTRY STV_DEFAULT"
_Z10kernel_sclPfS_if:
.text._Z10kernel_sclPfS_if:
        /* <DEDUP_REMOVED lines=14> */
[----:B---3--:R-:W-:-:S04]  /*00e0*/  IMAD.WIDE R4, R7, 0x4, R4 ;  /* 0x0000000407047825 */ /* 0x008fc800078e0204 */
[----:B--2---:R-:W-:-:S05]  /*00f0*/  FMUL R7, R2, UR6 ;  /* 0x0000000602077c20 */ /* 0x004fca0008400000 */
[----:B------:R-:W-:Y:S01]  /*0100*/  STG.E desc[UR4][R4.64], R7 ;  /* 0x0000000704007986 */ /* 0x000fe2000c101904 */
[----:B------:R-:W-:Y:S05]  /*0110*/  EXIT ;  /* 0x000000000000794d */ /* 0x000fea0003800000 */
.L_x_50:
        /* <DEDUP_REMOVED lines=14> */
.L_x_70:


//--------------------- .text._Z15kernel_addValuePfS_if --------------------------
	.section	.text._Z15kernel_addValuePfS_if,"ax",@progbits
	.align	128
        .global         _Z15kernel_addValuePfS_if
        .type           _Z15kernel_addValuePfS_if,@function
        .size           _Z15kernel_addValuePfS_if,(.L_x_71 - _Z15kernel_addValuePfS_if)
        .other          _Z15kernel_addValuePfS_if,@"STO_CUDA_ENTRY STV_DEFAULT"
_Z15kernel_addValuePfS_if:
.text._Z15kernel_addValuePfS_if:
        /* <DEDUP_REMOVED lines=15> */
[----:B--2---:R-:W-:-:S05]  /*00f0*/  FADD R7, R2, UR6 ;  /* 0x0000000602077e21 */ /* 0x004fca0008000000 */
[----:B------:R-:W-:Y:S01]  /*0100*/  STG.E desc[UR4][R4.64], R7 ;  /* 0x0000000704007986 */ /* 0x000fe2000c101904 */
[----:B------:R-:W-:Y:S05]  /*0110*/  EXIT ;  /* 0x000000000000794d */ /* 0x000fea0003800000 */
.L_x_51:
        /* <DEDUP_REMOVED lines=14> */
.L_x_71:


//--------------------- .text._Z11kernel_initPfif --------------------------
	.section	.text._Z11kernel_initPfif,"ax",@progbits
	.align	128
        .global         _Z11kernel_initPfif
        .type           _Z11kernel_initPfif,@function
        .size           _Z11kernel_initPfif,(.L_x_72 - _Z11kernel_initPfif)
        .other          _Z11kernel_initPfif,@"STO_CUDA_ENTRY STV_DEFAULT"
_Z11kernel_initPfif:
.text._Z11kernel_initPfif:
        /* <DEDUP_REMOVED lines=10> */
[----:B------:R-:W1:Y:S01]  /*00a0*/  LDC R7, c[0x0][0x38c] ;  /* 0x0000e300ff077b82 */ /* 0x000e620000000800 */
[----:B0-----:R-:W-:-:S05]  /*00b0*/  IMAD.WIDE R2, R5, 0x4, R2 ;  /* 0x0000000405027825 */ /* 0x001fca00078e0202 */
[----:B-1----:R-:W-:Y:S01]  /*00c0*/  STG.E desc[UR4][R2.64], R7 ;  /* 0x0000000702007986 */ /* 0x002fe2000c101904 */
[----:B------:R-:W-:Y:S05]  /*00d0*/  EXIT ;  /* 0x000000000000794d */ /* 0x000fea0003800000 */
.L_x_52:
        /* <DEDUP_REMOVED lines=10> */
.L_x_72:


//--------------------- .nv.shared.reserved.0     --------------------------
	.section	.nv.shared.reserved.0,"aw",@nobits
	.weak		__nv_reservedSMEM_offset_0_alias
	.size		__nv_reservedSMEM_offset_0_alias, 0, 64
	.other		__nv_reservedSMEM_offset_0_alias,@"STO_CUDA_RESERVED_SHARED STV_DEFAULT"
__nv_reservedSMEM_offset_0_alias:
	.zero		0
	.zero		64


//--------------------- .nv.constant0._Z16kernel_X_aVpb_pYPffS_fS_i --------------------------
	.section	.nv.constant0._Z16kernel_X_aVpb_pYPffS_fS_i,"a",@progbits
	.sectionflags	@""
	.align	4
.nv.constant0._Z16kernel_X_aVpb_pYPffS_fS_i:
	.zero		940


//--------------------- .nv.constant0._Z11kernel_XVpYPfS_S_i --------------------------
	.section	.nv.constant0._Z11kernel_XVpYPfS_S_i,"a",@progbits
	.sectionflags	@""
	.align	4
.nv.constant0._Z11kernel_XVpYPfS_S_i:
	.zero		924


//--------------------- .nv.constant0._Z13kernel_aXpb_YfPffS_i --------------------------
	.section	.nv.constant0._Z13kernel_aXpb_YfPffS_i,"a",@progbits
	.sectionflags	@""
	.align	4
.nv.constant0._Z13kernel_aXpb_YfPffS_i:
	.zero		932


//--------------------- .nv.constant0._Z11kernel_aYpbffPfi --------------------------
	.section	.nv.constant0._Z11kernel_aYpbffPfi,"a",@progbits
	.sectionflags	@""
	.align	4
.nv.constant0._Z11kernel_aYpbffPfi:
	.zero		916


//--------------------- .nv.constant0._Z22kernel_customErrorCalcPfS_fffS_i --------------------------
	.section	.nv.constant0._Z22kernel_customErrorCalcPfS_fffS_i,"a",@progbits
	.sectionflags	@""
	.align	4
.nv.constant0._Z22kernel_customErrorCalcPfS_fffS_i:
	.zero		940


//--------------------- .nv.constant0._Z21kernel_binarizeOneMaxPfS_i --------------------------
	.section	.nv.constant0._Z21kernel_binarizeOneMaxPfS_i,"a",@progbits
	.sectionflags	@""
	.align	4
.nv.constant0._Z21kernel_binarizeOneMaxPfS_i:
	.zero		916


//--------------------- .nv.constant0._Z15kernel_binarizePffS_i --------------------------
	.section	.nv.constant0._Z15kernel_binarizePffS_i,"a",@progbits
	.sectionflags	@""
	.align	4
.nv.constant0._Z15kernel_binarizePffS_i:
	.zero		924


//--------------------- .nv.constant0._Z11kernel_tanhPfS_i --------------------------
	.section	.nv.constant0._Z11kernel_tanhPfS_i,"a",@progbits
	.sectionflags	@""
	.align	4
.nv.constant0._Z11kernel_tanhPfS_i:
	.zero		916


//--------------------- .nv.constant0._Z19kernel_sigmoidDerivPfS_i --------------------------
	.section	.nv.constant0._Z19kernel_sigmoidDerivPfS_i,"a",@progbits
	.sectionflags	@""
	.align	4
.nv.constant0._Z19kernel_sigmoidDerivPfS_i:
	.zero		916


//--------------------- .nv.constant0._Z14kernel_sigmoidPfS_i --------------------------
	.section	.nv.constant0._Z14kernel_sigmoidPfS_i,"a",@progbits
	.sectionflags	@""
	.align	4
.nv.constant0._Z14kernel_sigmoidPfS_i:
	.zero		916


//--------------------- .nv.constant0._Z14kernel_psquarePfS_i --------------------------
	.section	.nv.constant0._Z14kernel_psquarePfS_i,"a",@progbits
	.sectionflags	@""
	.align	4
.nv.constant0._Z14kernel_psquarePfS_i:
	.zero		916


//--------------------- .nv.constant0._Z12kernel_pmultPfS_S_i --------------------------
	.section	.nv.constant0._Z12kernel_pmultPfS_S_i,"a",@progbits
	.sectionflags	@""
	.align	4
.nv.constant0._Z12kernel_pmultPfS_S_i:
	.zero		924


//--------------------- .nv.constant0._Z10kernel_subPfS_S_i --------------------------
	.section	.nv.constant0._Z10kernel_subPfS_S_i,"a",@progbits
	.sectionflags	@""
	.align	4
.nv.constant0._Z10kernel_subPfS_S_i:
	.zero		924


//--------------------- .nv.constant0._Z10kernel_addPfS_S_i --------------------------
	.section	.nv.constant0._Z10kernel_addPfS_S_i,"a",@progbits
	.sectionflags	@""
	.align	4
.nv.constant0._Z10kernel_addPfS_S_i:
	.zero		924


//--------------------- .nv.constant0._Z10kernel_sclPfS_if --------------------------
	.section	.nv.constant0._Z10kernel_sclPfS_if,"a",@progbits
	.sectionflags	@""
	.align	4
.nv.constant0._Z10kernel_sclPfS_if:
	.zero		920


//--------------------- .nv.constant0._Z15kernel_addValuePfS_if --------------------------
	.section	.nv.constant0._Z15kernel_addValuePfS_if,"a",@progbits
	.sectionflags	@""
	.align	4
.nv.constant0._Z15kernel_addValuePfS_if:
	.zero		920


//--------------------- .nv.constant0._Z11kernel_initPfif --------------------------
	.section	.nv.constant0._Z11kernel_initPfif,"a",@progbits
	.sectionflags	@""
	.align	4
.nv.constant0._Z11kernel_initPfif:
	.zero		912


//--------------------- SYMBOLS --------------------------

	.type		.nv.reservedSmem.offset0,@object
	.size		.nv.reservedSmem.offset0,0x4
